//
// Generated by NVIDIA NVVM Compiler
//
// Compiler Build ID: CL-36424714
// Cuda compilation tools, release 13.0, V13.0.88
// Based on NVVM 20.0.0
//

.version 9.0
.target sm_100
.address_size 64

	// .globl	_Z16laplace3d_no_ldgPdS_4dim3S0_
.extern .shared .align 16 .b8 smem[];

.visible .entry _Z16laplace3d_no_ldgPdS_4dim3S0_(
	.param .u64 .ptr .align 1 _Z16laplace3d_no_ldgPdS_4dim3S0__param_0,
	.param .u64 .ptr .align 1 _Z16laplace3d_no_ldgPdS_4dim3S0__param_1,
	.param .align 4 .b8 _Z16laplace3d_no_ldgPdS_4dim3S0__param_2[12],
	.param .align 4 .b8 _Z16laplace3d_no_ldgPdS_4dim3S0__param_3[12]
)
{
	.reg .pred 	%p<10>;
	.reg .b32 	%r<45>;
	.reg .b64 	%rd<21>;
	.reg .b64 	%fd<15>;

	ld.param.u32 	%r10, [_Z16laplace3d_no_ldgPdS_4dim3S0__param_3+8];
	ld.param.u32 	%r9, [_Z16laplace3d_no_ldgPdS_4dim3S0__param_3+4];
	ld.param.u32 	%r8, [_Z16laplace3d_no_ldgPdS_4dim3S0__param_3];
	ld.param.u32 	%r7, [_Z16laplace3d_no_ldgPdS_4dim3S0__param_2+8];
	ld.param.u32 	%r6, [_Z16laplace3d_no_ldgPdS_4dim3S0__param_2+4];
	ld.param.u64 	%rd1, [_Z16laplace3d_no_ldgPdS_4dim3S0__param_0];
	ld.param.u32 	%r5, [_Z16laplace3d_no_ldgPdS_4dim3S0__param_2];
	ld.param.u64 	%rd2, [_Z16laplace3d_no_ldgPdS_4dim3S0__param_1];
	mov.u32 	%r11, %tid.x;
	mov.u32 	%r12, %ctaid.x;
	mov.u32 	%r13, %ntid.x;
	mad.lo.s32 	%r2, %r12, %r13, %r11;
	mov.u32 	%r14, %tid.y;
	mov.u32 	%r15, %ctaid.y;
	mov.u32 	%r16, %ntid.y;
	mad.lo.s32 	%r3, %r15, %r16, %r14;
	mov.u32 	%r17, %tid.z;
	mov.u32 	%r18, %ctaid.z;
	mov.u32 	%r19, %ntid.z;
	mad.lo.s32 	%r4, %r18, %r19, %r17;
	setp.lt.s32 	%p1, %r2, 1;
	add.s32 	%r20, %r5, -1;
	setp.ge.u32 	%p2, %r2, %r20;
	or.pred  	%p3, %p1, %p2;
	@%p3 bra 	$L__BB0_4;
	setp.eq.s32 	%p4, %r3, 0;
	add.s32 	%r21, %r6, -1;
	setp.ge.u32 	%p5, %r3, %r21;
	or.pred  	%p6, %p4, %p5;
	@%p6 bra 	$L__BB0_4;
	setp.eq.s32 	%p7, %r4, 0;
	add.s32 	%r22, %r7, -1;
	setp.ge.u32 	%p8, %r4, %r22;
	or.pred  	%p9, %p7, %p8;
	@%p9 bra 	$L__BB0_4;
	cvta.to.global.u64 	%rd3, %rd2;
	add.s32 	%r23, %r2, -1;
	mul.lo.s32 	%r24, %r8, %r23;
	mul.lo.s32 	%r25, %r9, %r3;
	add.s32 	%r26, %r24, %r25;
	mul.lo.s32 	%r27, %r10, %r4;
	add.s32 	%r28, %r26, %r27;
	mul.wide.s32 	%rd4, %r28, 8;
	add.s64 	%rd5, %rd3, %rd4;
	ld.global.f64 	%fd1, [%rd5];
	shl.b32 	%r29, %r8, 1;
	add.s32 	%r30, %r24, %r29;
	add.s32 	%r31, %r30, %r25;
	add.s32 	%r32, %r31, %r27;
	mul.wide.s32 	%rd6, %r32, 8;
	add.s64 	%rd7, %rd3, %rd6;
	ld.global.f64 	%fd2, [%rd7];
	add.f64 	%fd3, %fd1, %fd2;
	sub.s32 	%r33, %r30, %r8;
	sub.s32 	%r34, %r25, %r9;
	add.s32 	%r35, %r33, %r34;
	add.s32 	%r36, %r35, %r27;
	mul.wide.s32 	%rd8, %r36, 8;
	add.s64 	%rd9, %rd3, %rd8;
	ld.global.f64 	%fd4, [%rd9];
	add.f64 	%fd5, %fd3, %fd4;
	shl.b32 	%r37, %r9, 1;
	add.s32 	%r38, %r36, %r37;
	mul.wide.s32 	%rd10, %r38, 8;
	add.s64 	%rd11, %rd3, %rd10;
	ld.global.f64 	%fd6, [%rd11];
	add.f64 	%fd7, %fd5, %fd6;
	add.s32 	%r39, %r33, %r25;
	sub.s32 	%r40, %r27, %r10;
	add.s32 	%r41, %r39, %r40;
	mul.wide.s32 	%rd12, %r41, 8;
	add.s64 	%rd13, %rd3, %rd12;
	ld.global.f64 	%fd8, [%rd13];
	add.f64 	%fd9, %fd7, %fd8;
	shl.b32 	%r42, %r10, 1;
	add.s32 	%r43, %r41, %r42;
	mul.wide.s32 	%rd14, %r43, 8;
	add.s64 	%rd15, %rd3, %rd14;
	ld.global.f64 	%fd10, [%rd15];
	add.f64 	%fd11, %fd9, %fd10;
	add.s32 	%r44, %r39, %r27;
	mul.wide.s32 	%rd16, %r10, 8;
	add.s64 	%rd17, %rd13, %rd16;
	ld.global.f64 	%fd12, [%rd17];
	fma.rn.f64 	%fd13, %fd12, 0dC018000000000000, %fd11;
	mul.f64 	%fd14, %fd13, 0d3FE0000000000000;
	cvta.to.global.u64 	%rd18, %rd1;
	mul.wide.s32 	%rd19, %r44, 8;
	add.s64 	%rd20, %rd18, %rd19;
	st.global.f64 	[%rd20], %fd14;
$L__BB0_4:
	ret;

}
	// .globl	_Z13laplace3d_ldgPdS_4dim3S0_
.visible .entry _Z13laplace3d_ldgPdS_4dim3S0_(
	.param .u64 .ptr .align 1 _Z13laplace3d_ldgPdS_4dim3S0__param_0,
	.param .u64 .ptr .align 1 _Z13laplace3d_ldgPdS_4dim3S0__param_1,
	.param .align 4 .b8 _Z13laplace3d_ldgPdS_4dim3S0__param_2[12],
	.param .align 4 .b8 _Z13laplace3d_ldgPdS_4dim3S0__param_3[12]
)
{
	.reg .pred 	%p<10>;
	.reg .b32 	%r<48>;
	.reg .b64 	%rd<20>;
	.reg .b64 	%fd<15>;

	ld.param.u32 	%r10, [_Z13laplace3d_ldgPdS_4dim3S0__param_3+8];
	ld.param.u32 	%r9, [_Z13laplace3d_ldgPdS_4dim3S0__param_3+4];
	ld.param.u32 	%r8, [_Z13laplace3d_ldgPdS_4dim3S0__param_3];
	ld.param.u32 	%r7, [_Z13laplace3d_ldgPdS_4dim3S0__param_2+8];
	ld.param.u32 	%r6, [_Z13laplace3d_ldgPdS_4dim3S0__param_2+4];
	ld.param.u64 	%rd1, [_Z13laplace3d_ldgPdS_4dim3S0__param_0];
	ld.param.u32 	%r5, [_Z13laplace3d_ldgPdS_4dim3S0__param_2];
	ld.param.u64 	%rd2, [_Z13laplace3d_ldgPdS_4dim3S0__param_1];
	mov.u32 	%r11, %tid.x;
	mov.u32 	%r12, %ctaid.x;
	mov.u32 	%r13, %ntid.x;
	mad.lo.s32 	%r2, %r12, %r13, %r11;
	mov.u32 	%r14, %tid.y;
	mov.u32 	%r15, %ctaid.y;
	mov.u32 	%r16, %ntid.y;
	mad.lo.s32 	%r3, %r15, %r16, %r14;
	mov.u32 	%r17, %tid.z;
	mov.u32 	%r18, %ctaid.z;
	mov.u32 	%r19, %ntid.z;
	mad.lo.s32 	%r4, %r18, %r19, %r17;
	setp.lt.s32 	%p1, %r2, 1;
	add.s32 	%r20, %r5, -1;
	setp.ge.u32 	%p2, %r2, %r20;
	or.pred  	%p3, %p1, %p2;
	@%p3 bra 	$L__BB1_4;
	setp.eq.s32 	%p4, %r3, 0;
	add.s32 	%r21, %r6, -1;
	setp.ge.u32 	%p5, %r3, %r21;
	or.pred  	%p6, %p4, %p5;
	@%p6 bra 	$L__BB1_4;
	setp.eq.s32 	%p7, %r4, 0;
	add.s32 	%r22, %r7, -1;
	setp.ge.u32 	%p8, %r4, %r22;
	or.pred  	%p9, %p7, %p8;
	@%p9 bra 	$L__BB1_4;
	add.s32 	%r23, %r2, -1;
	mul.lo.s32 	%r24, %r8, %r23;
	mul.lo.s32 	%r25, %r9, %r3;
	add.s32 	%r26, %r24, %r25;
	mul.lo.s32 	%r27, %r10, %r4;
	add.s32 	%r28, %r26, %r27;
	mul.wide.s32 	%rd10, %r28, 8;
	add.s64 	%rd3, %rd2, %rd10;
	// begin inline asm
	ld.global.nc.f64 %fd1, [%rd3];
	// end inline asm
	shl.b32 	%r29, %r8, 1;
	add.s32 	%r30, %r24, %r29;
	add.s32 	%r31, %r30, %r25;
	add.s32 	%r32, %r31, %r27;
	mul.wide.s32 	%rd11, %r32, 8;
	add.s64 	%rd4, %rd2, %rd11;
	// begin inline asm
	ld.global.nc.f64 %fd2, [%rd4];
	// end inline asm
	add.f64 	%fd8, %fd1, %fd2;
	sub.s32 	%r33, %r30, %r8;
	sub.s32 	%r34, %r25, %r9;
	add.s32 	%r35, %r33, %r34;
	add.s32 	%r36, %r35, %r27;
	mul.wide.s32 	%rd12, %r36, 8;
	add.s64 	%rd5, %rd2, %rd12;
	// begin inline asm
	ld.global.nc.f64 %fd3, [%rd5];
	// end inline asm
	add.f64 	%fd9, %fd8, %fd3;
	shl.b32 	%r37, %r9, 1;
	add.s32 	%r38, %r34, %r37;
	add.s32 	%r39, %r33, %r38;
	add.s32 	%r40, %r39, %r27;
	mul.wide.s32 	%rd13, %r40, 8;
	add.s64 	%rd6, %rd2, %rd13;
	// begin inline asm
	ld.global.nc.f64 %fd4, [%rd6];
	// end inline asm
	add.f64 	%fd10, %fd9, %fd4;
	add.s32 	%r41, %r33, %r25;
	sub.s32 	%r42, %r27, %r10;
	add.s32 	%r43, %r41, %r42;
	mul.wide.s32 	%rd14, %r43, 8;
	add.s64 	%rd7, %rd2, %rd14;
	// begin inline asm
	ld.global.nc.f64 %fd5, [%rd7];
	// end inline asm
	add.f64 	%fd11, %fd10, %fd5;
	shl.b32 	%r44, %r10, 1;
	add.s32 	%r45, %r42, %r44;
	add.s32 	%r46, %r41, %r45;
	mul.wide.s32 	%rd15, %r46, 8;
	add.s64 	%rd8, %rd2, %rd15;
	// begin inline asm
	ld.global.nc.f64 %fd6, [%rd8];
	// end inline asm
	add.f64 	%fd12, %fd11, %fd6;
	add.s32 	%r47, %r41, %r27;
	mul.wide.s32 	%rd16, %r10, 8;
	add.s64 	%rd9, %rd7, %rd16;
	// begin inline asm
	ld.global.nc.f64 %fd7, [%rd9];
	// end inline asm
	fma.rn.f64 	%fd13, %fd7, 0dC018000000000000, %fd12;
	mul.f64 	%fd14, %fd13, 0d3FE0000000000000;
	cvta.to.global.u64 	%rd17, %rd1;
	mul.wide.s32 	%rd18, %r47, 8;
	add.s64 	%rd19, %rd17, %rd18;
	st.global.f64 	[%rd19], %fd14;
$L__BB1_4:
	ret;

}
	// .globl	_Z27laplace3d_relative_indexingPdS_4dim3S0_
.visible .entry _Z27laplace3d_relative_indexingPdS_4dim3S0_(
	.param .u64 .ptr .align 1 _Z27laplace3d_relative_indexingPdS_4dim3S0__param_0,
	.param .u64 .ptr .align 1 _Z27laplace3d_relative_indexingPdS_4dim3S0__param_1,
	.param .align 4 .b8 _Z27laplace3d_relative_indexingPdS_4dim3S0__param_2[12],
	.param .align 4 .b8 _Z27laplace3d_relative_indexingPdS_4dim3S0__param_3[12]
)
{
	.reg .pred 	%p<10>;
	.reg .b32 	%r<32>;
	.reg .b64 	%rd<19>;
	.reg .b64 	%fd<15>;

	ld.param.u32 	%r10, [_Z27laplace3d_relative_indexingPdS_4dim3S0__param_2+8];
	ld.param.u32 	%r9, [_Z27laplace3d_relative_indexingPdS_4dim3S0__param_2+4];
	ld.param.u64 	%rd1, [_Z27laplace3d_relative_indexingPdS_4dim3S0__param_0];
	ld.param.u32 	%r4, [_Z27laplace3d_relative_indexingPdS_4dim3S0__param_3+8];
	ld.param.u32 	%r8, [_Z27laplace3d_relative_indexingPdS_4dim3S0__param_2];
	ld.param.u32 	%r2, [_Z27laplace3d_relative_indexingPdS_4dim3S0__param_3];
	ld.param.u32 	%r3, [_Z27laplace3d_relative_indexingPdS_4dim3S0__param_3+4];
	ld.param.u64 	%rd2, [_Z27laplace3d_relative_indexingPdS_4dim3S0__param_1];
	mov.u32 	%r11, %tid.x;
	mov.u32 	%r12, %ctaid.x;
	mov.u32 	%r13, %ntid.x;
	mad.lo.s32 	%r14, %r12, %r13, %r11;
	mov.u32 	%r15, %tid.y;
	mov.u32 	%r16, %ctaid.y;
	mov.u32 	%r17, %ntid.y;
	mad.lo.s32 	%r5, %r16, %r17, %r15;
	mov.u32 	%r18, %tid.z;
	mov.u32 	%r19, %ctaid.z;
	mov.u32 	%r20, %ntid.z;
	mad.lo.s32 	%r6, %r19, %r20, %r18;
	mul.lo.s32 	%r21, %r3, %r5;
	mad.lo.s32 	%r7, %r2, %r14, %r21;
	setp.lt.s32 	%p1, %r14, 1;
	add.s32 	%r22, %r8, -1;
	setp.ge.u32 	%p2, %r14, %r22;
	or.pred  	%p3, %p1, %p2;
	@%p3 bra 	$L__BB2_4;
	setp.eq.s32 	%p4, %r5, 0;
	add.s32 	%r23, %r9, -1;
	setp.ge.u32 	%p5, %r5, %r23;
	or.pred  	%p6, %p4, %p5;
	@%p6 bra 	$L__BB2_4;
	setp.eq.s32 	%p7, %r6, 0;
	add.s32 	%r24, %r10, -1;
	setp.ge.u32 	%p8, %r6, %r24;
	or.pred  	%p9, %p7, %p8;
	@%p9 bra 	$L__BB2_4;
	mad.lo.s32 	%r25, %r4, %r6, %r7;
	sub.s32 	%r26, %r25, %r2;
	mul.wide.u32 	%rd10, %r26, 8;
	add.s64 	%rd3, %rd2, %rd10;
	// begin inline asm
	ld.global.nc.f64 %fd1, [%rd3];
	// end inline asm
	add.s32 	%r27, %r25, %r2;
	mul.wide.u32 	%rd11, %r27, 8;
	add.s64 	%rd4, %rd2, %rd11;
	// begin inline asm
	ld.global.nc.f64 %fd2, [%rd4];
	// end inline asm
	add.f64 	%fd8, %fd1, %fd2;
	sub.s32 	%r28, %r25, %r3;
	mul.wide.u32 	%rd12, %r28, 8;
	add.s64 	%rd5, %rd2, %rd12;
	// begin inline asm
	ld.global.nc.f64 %fd3, [%rd5];
	// end inline asm
	add.f64 	%fd9, %fd8, %fd3;
	add.s32 	%r29, %r25, %r3;
	mul.wide.u32 	%rd13, %r29, 8;
	add.s64 	%rd6, %rd2, %rd13;
	// begin inline asm
	ld.global.nc.f64 %fd4, [%rd6];
	// end inline asm
	add.f64 	%fd10, %fd9, %fd4;
	sub.s32 	%r30, %r25, %r4;
	mul.wide.u32 	%rd14, %r30, 8;
	add.s64 	%rd7, %rd2, %rd14;
	// begin inline asm
	ld.global.nc.f64 %fd5, [%rd7];
	// end inline asm
	add.f64 	%fd11, %fd10, %fd5;
	add.s32 	%r31, %r25, %r4;
	mul.wide.u32 	%rd15, %r31, 8;
	add.s64 	%rd8, %rd2, %rd15;
	// begin inline asm
	ld.global.nc.f64 %fd6, [%rd8];
	// end inline asm
	add.f64 	%fd12, %fd11, %fd6;
	mul.wide.s32 	%rd16, %r25, 8;
	add.s64 	%rd9, %rd2, %rd16;
	// begin inline asm
	ld.global.nc.f64 %fd7, [%rd9];
	// end inline asm
	fma.rn.f64 	%fd13, %fd7, 0dC018000000000000, %fd12;
	mul.f64 	%fd14, %fd13, 0d3FE0000000000000;
	cvta.to.global.u64 	%rd17, %rd1;
	add.s64 	%rd18, %rd17, %rd16;
	st.global.f64 	[%rd18], %fd14;
$L__BB2_4:
	ret;

}
	// .globl	_Z24laplace3d_const_restrictPdPKd4dim3S2_
.visible .entry _Z24laplace3d_const_restrictPdPKd4dim3S2_(
	.param .u64 .ptr .align 1 _Z24laplace3d_const_restrictPdPKd4dim3S2__param_0,
	.param .u64 .ptr .align 1 _Z24laplace3d_const_restrictPdPKd4dim3S2__param_1,
	.param .align 4 .b8 _Z24laplace3d_const_restrictPdPKd4dim3S2__param_2[12],
	.param .align 4 .b8 _Z24laplace3d_const_restrictPdPKd4dim3S2__param_3[12]
)
{
	.reg .pred 	%p<10>;
	.reg .b32 	%r<45>;
	.reg .b64 	%rd<21>;
	.reg .b64 	%fd<15>;

	ld.param.u32 	%r10, [_Z24laplace3d_const_restrictPdPKd4dim3S2__param_3+8];
	ld.param.u32 	%r9, [_Z24laplace3d_const_restrictPdPKd4dim3S2__param_3+4];
	ld.param.u32 	%r8, [_Z24laplace3d_const_restrictPdPKd4dim3S2__param_3];
	ld.param.u32 	%r7, [_Z24laplace3d_const_restrictPdPKd4dim3S2__param_2+8];
	ld.param.u32 	%r6, [_Z24laplace3d_const_restrictPdPKd4dim3S2__param_2+4];
	ld.param.u64 	%rd1, [_Z24laplace3d_const_restrictPdPKd4dim3S2__param_0];
	ld.param.u32 	%r5, [_Z24laplace3d_const_restrictPdPKd4dim3S2__param_2];
	ld.param.u64 	%rd2, [_Z24laplace3d_const_restrictPdPKd4dim3S2__param_1];
	mov.u32 	%r11, %tid.x;
	mov.u32 	%r12, %ctaid.x;
	mov.u32 	%r13, %ntid.x;
	mad.lo.s32 	%r2, %r12, %r13, %r11;
	mov.u32 	%r14, %tid.y;
	mov.u32 	%r15, %ctaid.y;
	mov.u32 	%r16, %ntid.y;
	mad.lo.s32 	%r3, %r15, %r16, %r14;
	mov.u32 	%r17, %tid.z;
	mov.u32 	%r18, %ctaid.z;
	mov.u32 	%r19, %ntid.z;
	mad.lo.s32 	%r4, %r18, %r19, %r17;
	setp.lt.s32 	%p1, %r2, 1;
	add.s32 	%r20, %r5, -1;
	setp.ge.u32 	%p2, %r2, %r20;
	or.pred  	%p3, %p1, %p2;
	@%p3 bra 	$L__BB3_4;
	setp.eq.s32 	%p4, %r3, 0;
	add.s32 	%r21, %r6, -1;
	setp.ge.u32 	%p5, %r3, %r21;
	or.pred  	%p6, %p4, %p5;
	@%p6 bra 	$L__BB3_4;
	setp.eq.s32 	%p7, %r4, 0;
	add.s32 	%r22, %r7, -1;
	setp.ge.u32 	%p8, %r4, %r22;
	or.pred  	%p9, %p7, %p8;
	@%p9 bra 	$L__BB3_4;
	cvta.to.global.u64 	%rd3, %rd2;
	add.s32 	%r23, %r2, -1;
	mul.lo.s32 	%r24, %r8, %r23;
	mul.lo.s32 	%r25, %r9, %r3;
	add.s32 	%r26, %r24, %r25;
	mul.lo.s32 	%r27, %r10, %r4;
	add.s32 	%r28, %r26, %r27;
	mul.wide.s32 	%rd4, %r28, 8;
	add.s64 	%rd5, %rd3, %rd4;
	ld.global.nc.f64 	%fd1, [%rd5];
	shl.b32 	%r29, %r8, 1;
	add.s32 	%r30, %r24, %r29;
	add.s32 	%r31, %r30, %r25;
	add.s32 	%r32, %r31, %r27;
	mul.wide.s32 	%rd6, %r32, 8;
	add.s64 	%rd7, %rd3, %rd6;
	ld.global.nc.f64 	%fd2, [%rd7];
	add.f64 	%fd3, %fd1, %fd2;
	sub.s32 	%r33, %r30, %r8;
	sub.s32 	%r34, %r25, %r9;
	add.s32 	%r35, %r33, %r34;
	add.s32 	%r36, %r35, %r27;
	mul.wide.s32 	%rd8, %r36, 8;
	add.s64 	%rd9, %rd3, %rd8;
	ld.global.nc.f64 	%fd4, [%rd9];
	add.f64 	%fd5, %fd3, %fd4;
	shl.b32 	%r37, %r9, 1;
	add.s32 	%r38, %r36, %r37;
	mul.wide.s32 	%rd10, %r38, 8;
	add.s64 	%rd11, %rd3, %rd10;
	ld.global.nc.f64 	%fd6, [%rd11];
	add.f64 	%fd7, %fd5, %fd6;
	add.s32 	%r39, %r33, %r25;
	sub.s32 	%r40, %r27, %r10;
	add.s32 	%r41, %r39, %r40;
	mul.wide.s32 	%rd12, %r41, 8;
	add.s64 	%rd13, %rd3, %rd12;
	ld.global.nc.f64 	%fd8, [%rd13];
	add.f64 	%fd9, %fd7, %fd8;
	shl.b32 	%r42, %r10, 1;
	add.s32 	%r43, %r41, %r42;
	mul.wide.s32 	%rd14, %r43, 8;
	add.s64 	%rd15, %rd3, %rd14;
	ld.global.nc.f64 	%fd10, [%rd15];
	add.f64 	%fd11, %fd9, %fd10;
	add.s32 	%r44, %r39, %r27;
	mul.wide.s32 	%rd16, %r10, 8;
	add.s64 	%rd17, %rd13, %rd16;
	ld.global.nc.f64 	%fd12, [%rd17];
	fma.rn.f64 	%fd13, %fd12, 0dC018000000000000, %fd11;
	mul.f64 	%fd14, %fd13, 0d3FE0000000000000;
	cvta.to.global.u64 	%rd18, %rd1;
	mul.wide.s32 	%rd19, %r44, 8;
	add.s64 	%rd20, %rd18, %rd19;
	st.global.f64 	[%rd20], %fd14;
$L__BB3_4:
	ret;

}
	// .globl	_Z14laplace3d_smemPdS_4dim3S0_
.visible .entry _Z14laplace3d_smemPdS_4dim3S0_(
	.param .u64 .ptr .align 1 _Z14laplace3d_smemPdS_4dim3S0__param_0,
	.param .u64 .ptr .align 1 _Z14laplace3d_smemPdS_4dim3S0__param_1,
	.param .align 4 .b8 _Z14laplace3d_smemPdS_4dim3S0__param_2[12],
	.param .align 4 .b8 _Z14laplace3d_smemPdS_4dim3S0__param_3[12]
)
{
	.reg .pred 	%p<31>;
	.reg .b32 	%r<93>;
	.reg .b64 	%rd<25>;
	.reg .b64 	%fd<22>;

	ld.param.u32 	%r28, [_Z14laplace3d_smemPdS_4dim3S0__param_2+8];
	ld.param.u32 	%r27, [_Z14laplace3d_smemPdS_4dim3S0__param_2+4];
	ld.param.u32 	%r26, [_Z14laplace3d_smemPdS_4dim3S0__param_2];
	ld.param.u32 	%r31, [_Z14laplace3d_smemPdS_4dim3S0__param_3+8];
	ld.param.u32 	%r30, [_Z14laplace3d_smemPdS_4dim3S0__param_3+4];
	ld.param.u32 	%r29, [_Z14laplace3d_smemPdS_4dim3S0__param_3];
	ld.param.u64 	%rd3, [_Z14laplace3d_smemPdS_4dim3S0__param_1];
	mov.u32 	%r1, %tid.x;
	mov.u32 	%r32, %ctaid.x;
	mov.u32 	%r2, %ntid.x;
	mad.lo.s32 	%r3, %r32, %r2, %r1;
	mov.u32 	%r4, %tid.y;
	mov.u32 	%r33, %ctaid.y;
	mov.u32 	%r5, %ntid.y;
	mad.lo.s32 	%r6, %r33, %r5, %r4;
	mov.u32 	%r7, %tid.z;
	mov.u32 	%r34, %ctaid.z;
	mov.u32 	%r8, %ntid.z;
	mad.lo.s32 	%r9, %r34, %r8, %r7;
	mul.lo.s32 	%r10, %r29, %r3;
	mul.lo.s32 	%r11, %r30, %r6;
	add.s32 	%r12, %r10, %r11;
	mul.lo.s32 	%r13, %r31, %r9;
	add.s32 	%r14, %r12, %r13;
	mul.wide.s32 	%rd5, %r14, 8;
	add.s64 	%rd4, %rd3, %rd5;
	// begin inline asm
	ld.global.nc.f64 %fd1, [%rd4];
	// end inline asm
	add.s32 	%r15, %r2, 2;
	mad.lo.s32 	%r16, %r15, %r4, %r15;
	add.s32 	%r17, %r16, %r1;
	mad.lo.s32 	%r35, %r15, %r7, %r15;
	add.s32 	%r18, %r5, 2;
	mul.lo.s32 	%r19, %r35, %r18;
	add.s32 	%r36, %r17, %r19;
	shl.b32 	%r37, %r36, 3;
	mov.u32 	%r38, smem;
	add.s32 	%r20, %r38, %r37;
	st.shared.f64 	[%r20+8], %fd1;
	setp.ne.s32 	%p1, %r1, 0;
	setp.lt.s32 	%p2, %r3, 1;
	or.pred  	%p3, %p1, %p2;
	@%p3 bra 	$L__BB4_2;
	ld.param.u64 	%rd22, [_Z14laplace3d_smemPdS_4dim3S0__param_1];
	sub.s32 	%r39, %r10, %r29;
	add.s32 	%r40, %r39, %r11;
	add.s32 	%r41, %r40, %r13;
	mul.wide.s32 	%rd7, %r41, 8;
	add.s64 	%rd6, %rd22, %rd7;
	// begin inline asm
	ld.global.nc.f64 %fd2, [%rd6];
	// end inline asm
	add.s32 	%r42, %r19, %r16;
	shl.b32 	%r43, %r42, 3;
	mov.u32 	%r44, smem;
	add.s32 	%r45, %r44, %r43;
	st.shared.f64 	[%r45], %fd2;
$L__BB4_2:
	add.s32 	%r46, %r2, -1;
	setp.ne.s32 	%p4, %r1, %r46;
	add.s32 	%r21, %r26, -1;
	setp.ge.u32 	%p5, %r3, %r21;
	or.pred  	%p6, %p4, %p5;
	@%p6 bra 	$L__BB4_4;
	mul.wide.s32 	%rd9, %r29, 8;
	add.s64 	%rd8, %rd4, %rd9;
	// begin inline asm
	ld.global.nc.f64 %fd3, [%rd8];
	// end inline asm
	add.s32 	%r47, %r2, %r16;
	add.s32 	%r48, %r47, %r19;
	shl.b32 	%r49, %r48, 3;
	mov.u32 	%r50, smem;
	add.s32 	%r51, %r50, %r49;
	st.shared.f64 	[%r51+8], %fd3;
$L__BB4_4:
	setp.ne.s32 	%p7, %r4, 0;
	setp.eq.s32 	%p8, %r6, 0;
	or.pred  	%p9, %p7, %p8;
	@%p9 bra 	$L__BB4_6;
	ld.param.u64 	%rd23, [_Z14laplace3d_smemPdS_4dim3S0__param_1];
	sub.s32 	%r52, %r11, %r30;
	add.s32 	%r53, %r10, %r52;
	add.s32 	%r54, %r53, %r13;
	mul.wide.s32 	%rd11, %r54, 8;
	add.s64 	%rd10, %rd23, %rd11;
	// begin inline asm
	ld.global.nc.f64 %fd4, [%rd10];
	// end inline asm
	add.s32 	%r55, %r19, %r1;
	shl.b32 	%r56, %r55, 3;
	mov.u32 	%r57, smem;
	add.s32 	%r58, %r57, %r56;
	st.shared.f64 	[%r58+8], %fd4;
$L__BB4_6:
	add.s32 	%r59, %r5, -1;
	setp.ne.s32 	%p10, %r4, %r59;
	add.s32 	%r23, %r27, -1;
	setp.ge.u32 	%p11, %r6, %r23;
	or.pred  	%p12, %p10, %p11;
	@%p12 bra 	$L__BB4_8;
	mul.wide.s32 	%rd13, %r30, 8;
	add.s64 	%rd12, %rd4, %rd13;
	// begin inline asm
	ld.global.nc.f64 %fd5, [%rd12];
	// end inline asm
	mad.lo.s32 	%r60, %r15, %r5, %r15;
	add.s32 	%r61, %r60, %r1;
	add.s32 	%r62, %r61, %r19;
	shl.b32 	%r63, %r62, 3;
	mov.u32 	%r64, smem;
	add.s32 	%r65, %r64, %r63;
	st.shared.f64 	[%r65+8], %fd5;
$L__BB4_8:
	setp.ne.s32 	%p13, %r7, 0;
	setp.eq.s32 	%p14, %r9, 0;
	or.pred  	%p15, %p13, %p14;
	@%p15 bra 	$L__BB4_10;
	ld.param.u64 	%rd24, [_Z14laplace3d_smemPdS_4dim3S0__param_1];
	sub.s32 	%r66, %r13, %r31;
	add.s32 	%r67, %r12, %r66;
	mul.wide.s32 	%rd15, %r67, 8;
	add.s64 	%rd14, %rd24, %rd15;
	// begin inline asm
	ld.global.nc.f64 %fd6, [%rd14];
	// end inline asm
	shl.b32 	%r68, %r17, 3;
	mov.u32 	%r69, smem;
	add.s32 	%r70, %r69, %r68;
	st.shared.f64 	[%r70+8], %fd6;
$L__BB4_10:
	add.s32 	%r71, %r8, -1;
	setp.ne.s32 	%p16, %r7, %r71;
	add.s32 	%r25, %r28, -1;
	setp.ge.u32 	%p17, %r9, %r25;
	or.pred  	%p18, %p16, %p17;
	@%p18 bra 	$L__BB4_12;
	mul.wide.s32 	%rd17, %r31, 8;
	add.s64 	%rd16, %rd4, %rd17;
	// begin inline asm
	ld.global.nc.f64 %fd7, [%rd16];
	// end inline asm
	mad.lo.s32 	%r72, %r15, %r8, %r15;
	mad.lo.s32 	%r73, %r72, %r18, %r17;
	shl.b32 	%r74, %r73, 3;
	mov.u32 	%r75, smem;
	add.s32 	%r76, %r75, %r74;
	st.shared.f64 	[%r76+8], %fd7;
$L__BB4_12:
	setp.lt.u32 	%p19, %r9, %r25;
	setp.ne.s32 	%p20, %r9, 0;
	setp.lt.u32 	%p21, %r6, %r23;
	setp.ne.s32 	%p22, %r6, 0;
	setp.lt.u32 	%p23, %r3, %r21;
	setp.gt.s32 	%p24, %r3, 0;
	bar.sync 	0;
	and.pred  	%p25, %p24, %p23;
	and.pred  	%p26, %p22, %p21;
	and.pred  	%p27, %p25, %p26;
	and.pred  	%p28, %p20, %p19;
	and.pred  	%p29, %p27, %p28;
	not.pred 	%p30, %p29;
	@%p30 bra 	$L__BB4_14;
	ld.param.u64 	%rd21, [_Z14laplace3d_smemPdS_4dim3S0__param_0];
	ld.shared.f64 	%fd8, [%r20];
	ld.shared.f64 	%fd9, [%r20+16];
	add.f64 	%fd10, %fd8, %fd9;
	mad.lo.s32 	%r77, %r4, %r15, %r1;
	add.s32 	%r78, %r77, %r19;
	shl.b32 	%r79, %r78, 3;
	mov.u32 	%r80, smem;
	add.s32 	%r81, %r80, %r79;
	ld.shared.f64 	%fd11, [%r81+8];
	add.f64 	%fd12, %fd10, %fd11;
	shl.b32 	%r82, %r15, 3;
	add.s32 	%r83, %r20, %r82;
	ld.shared.f64 	%fd13, [%r83+8];
	add.f64 	%fd14, %fd12, %fd13;
	mul.lo.s32 	%r84, %r7, %r15;
	mad.lo.s32 	%r85, %r84, %r18, %r17;
	shl.b32 	%r86, %r85, 3;
	add.s32 	%r87, %r80, %r86;
	ld.shared.f64 	%fd15, [%r87+8];
	add.f64 	%fd16, %fd14, %fd15;
	shl.b32 	%r88, %r15, 1;
	add.s32 	%r89, %r84, %r88;
	mad.lo.s32 	%r90, %r89, %r18, %r17;
	shl.b32 	%r91, %r90, 3;
	add.s32 	%r92, %r80, %r91;
	ld.shared.f64 	%fd17, [%r92+8];
	add.f64 	%fd18, %fd16, %fd17;
	ld.shared.f64 	%fd19, [%r20+8];
	fma.rn.f64 	%fd20, %fd19, 0dC018000000000000, %fd18;
	mul.f64 	%fd21, %fd20, 0d3FE0000000000000;
	cvta.to.global.u64 	%rd18, %rd21;
	mul.wide.s32 	%rd19, %r14, 8;
	add.s64 	%rd20, %rd18, %rd19;
	st.global.f64 	[%rd20], %fd21;
$L__BB4_14:
	ret;

}
	// .globl	_Z15laplace3d_smem2PdS_4dim3S0_
.visible .entry _Z15laplace3d_smem2PdS_4dim3S0_(
	.param .u64 .ptr .align 1 _Z15laplace3d_smem2PdS_4dim3S0__param_0,
	.param .u64 .ptr .align 1 _Z15laplace3d_smem2PdS_4dim3S0__param_1,
	.param .align 4 .b8 _Z15laplace3d_smem2PdS_4dim3S0__param_2[12],
	.param .align 4 .b8 _Z15laplace3d_smem2PdS_4dim3S0__param_3[12]
)
{
	.reg .pred 	%p<28>;
	.reg .b32 	%r<65>;
	.reg .b64 	%rd<8>;
	.reg .b64 	%fd<16>;

	ld.param.u32 	%r20, [_Z15laplace3d_smem2PdS_4dim3S0__param_3+8];
	ld.param.u32 	%r19, [_Z15laplace3d_smem2PdS_4dim3S0__param_3+4];
	ld.param.u32 	%r18, [_Z15laplace3d_smem2PdS_4dim3S0__param_3];
	ld.param.u64 	%rd1, [_Z15laplace3d_smem2PdS_4dim3S0__param_0];
	ld.param.u32 	%r2, [_Z15laplace3d_smem2PdS_4dim3S0__param_2+4];
	ld.param.u32 	%r3, [_Z15laplace3d_smem2PdS_4dim3S0__param_2+8];
	ld.param.u64 	%rd2, [_Z15laplace3d_smem2PdS_4dim3S0__param_1];
	ld.param.u32 	%r21, [_Z15laplace3d_smem2PdS_4dim3S0__param_2];
	mov.u32 	%r4, %tid.x;
	mov.u32 	%r22, %ctaid.x;
	mov.u32 	%r5, %ntid.x;
	add.s32 	%r23, %r5, -2;
	mad.lo.s32 	%r24, %r23, %r22, %r4;
	add.s32 	%r7, %r24, -1;
	mov.u32 	%r8, %tid.y;
	mov.u32 	%r25, %ctaid.y;
	mov.u32 	%r9, %ntid.y;
	add.s32 	%r26, %r9, -2;
	mad.lo.s32 	%r10, %r26, %r25, %r8;
	add.s32 	%r11, %r10, -1;
	mov.u32 	%r12, %tid.z;
	mov.u32 	%r27, %ctaid.z;
	mov.u32 	%r13, %ntid.z;
	add.s32 	%r28, %r13, -2;
	mad.lo.s32 	%r14, %r28, %r27, %r12;
	add.s32 	%r15, %r14, -1;
	setp.lt.s32 	%p1, %r24, 1;
	setp.ge.u32 	%p2, %r7, %r21;
	mul.lo.s32 	%r16, %r9, %r12;
	add.s32 	%r29, %r16, %r8;
	mad.lo.s32 	%r30, %r29, %r5, %r4;
	shl.b32 	%r31, %r30, 3;
	mov.u32 	%r32, smem;
	add.s32 	%r17, %r32, %r31;
	or.pred  	%p3, %p1, %p2;
	@%p3 bra 	$L__BB5_4;
	setp.lt.s32 	%p4, %r10, 1;
	setp.ge.u32 	%p5, %r11, %r2;
	or.pred  	%p6, %p4, %p5;
	@%p6 bra 	$L__BB5_4;
	setp.lt.s32 	%p7, %r14, 1;
	setp.ge.u32 	%p8, %r15, %r3;
	or.pred  	%p9, %p7, %p8;
	@%p9 bra 	$L__BB5_4;
	mul.lo.s32 	%r33, %r19, %r11;
	mad.lo.s32 	%r34, %r18, %r7, %r33;
	mad.lo.s32 	%r35, %r20, %r15, %r34;
	mul.wide.s32 	%rd4, %r35, 8;
	add.s64 	%rd3, %rd2, %rd4;
	// begin inline asm
	ld.global.nc.f64 %fd1, [%rd3];
	// end inline asm
	st.shared.f64 	[%r17], %fd1;
$L__BB5_4:
	bar.sync 	0;
	setp.lt.s32 	%p10, %r24, 2;
	add.s32 	%r36, %r21, -1;
	setp.ge.u32 	%p11, %r7, %r36;
	or.pred  	%p12, %p10, %p11;
	@%p12 bra 	$L__BB5_11;
	setp.lt.s32 	%p13, %r10, 2;
	add.s32 	%r37, %r2, -1;
	setp.ge.u32 	%p14, %r11, %r37;
	or.pred  	%p15, %p13, %p14;
	@%p15 bra 	$L__BB5_11;
	setp.lt.s32 	%p16, %r14, 2;
	add.s32 	%r38, %r3, -1;
	setp.ge.u32 	%p17, %r15, %r38;
	or.pred  	%p18, %p16, %p17;
	@%p18 bra 	$L__BB5_11;
	setp.eq.s32 	%p19, %r4, 0;
	add.s32 	%r40, %r5, -1;
	setp.ge.u32 	%p20, %r4, %r40;
	or.pred  	%p21, %p19, %p20;
	@%p21 bra 	$L__BB5_11;
	setp.eq.s32 	%p22, %r8, 0;
	add.s32 	%r42, %r9, -1;
	setp.ge.u32 	%p23, %r8, %r42;
	or.pred  	%p24, %p22, %p23;
	@%p24 bra 	$L__BB5_11;
	setp.eq.s32 	%p25, %r12, 0;
	add.s32 	%r44, %r13, -1;
	setp.ge.u32 	%p26, %r12, %r44;
	or.pred  	%p27, %p25, %p26;
	@%p27 bra 	$L__BB5_11;
	mul.lo.s32 	%r45, %r8, %r5;
	add.s32 	%r46, %r4, %r45;
	ld.shared.f64 	%fd2, [%r17+-8];
	ld.shared.f64 	%fd3, [%r17+8];
	add.f64 	%fd4, %fd2, %fd3;
	sub.s32 	%r47, %r45, %r5;
	add.s32 	%r48, %r47, %r4;
	mad.lo.s32 	%r49, %r16, %r5, %r48;
	shl.b32 	%r50, %r49, 3;
	add.s32 	%r52, %r32, %r50;
	ld.shared.f64 	%fd5, [%r52];
	add.f64 	%fd6, %fd4, %fd5;
	shl.b32 	%r53, %r5, 3;
	add.s32 	%r54, %r17, %r53;
	ld.shared.f64 	%fd7, [%r54];
	add.f64 	%fd8, %fd6, %fd7;
	add.s32 	%r55, %r12, -1;
	mul.lo.s32 	%r56, %r9, %r5;
	mad.lo.s32 	%r57, %r56, %r55, %r46;
	shl.b32 	%r58, %r57, 3;
	add.s32 	%r59, %r32, %r58;
	ld.shared.f64 	%fd9, [%r59];
	add.f64 	%fd10, %fd8, %fd9;
	shl.b32 	%r60, %r56, 3;
	add.s32 	%r61, %r17, %r60;
	ld.shared.f64 	%fd11, [%r61];
	add.f64 	%fd12, %fd10, %fd11;
	ld.shared.f64 	%fd13, [%r17];
	fma.rn.f64 	%fd14, %fd13, 0dC018000000000000, %fd12;
	mul.f64 	%fd15, %fd14, 0d3FE0000000000000;
	mul.lo.s32 	%r62, %r19, %r11;
	mad.lo.s32 	%r63, %r18, %r7, %r62;
	mad.lo.s32 	%r64, %r20, %r15, %r63;
	cvta.to.global.u64 	%rd5, %rd1;
	mul.wide.s32 	%rd6, %r64, 8;
	add.s64 	%rd7, %rd5, %rd6;
	st.global.f64 	[%rd7], %fd15;
$L__BB5_11:
	ret;

}


// ===== COMPILED SASS (sm_100) =====

	.target	sm_100

	.elftype	@"ET_EXEC"


//--------------------- .note.nv.tkinfo           --------------------------
	.section	.note.nv.tkinfo,"",@"SHT_NOTE"
	.sectionflags	@"SHF_NOTE_NV_TKINFO"
	.tkinfo
        /*0018*/ 	.word	0x00000002
        /*0030*/ 	.string	""
        /*0030*/ 	.string	"ptxas"
        /*0030*/ 	.string	"Cuda compilation tools, release 13.0, V13.0.88"
        /*0030*/ 	.string	"Build cuda_13.0.r13.0/compiler.36424714_0"
        /*0030*/ 	.string	"-arch sm_100 -m 64 "



//--------------------- .note.nv.cuinfo           --------------------------
	.section	.note.nv.cuinfo,"",@"SHT_NOTE"
	.sectionflags	@"SHF_NOTE_NV_CUINFO"
        /*0018*/ 	.short	0x0002
        /*001a*/ 	.short	0x0064
        /*001c*/ 	.short	0x0082
	.zero		2


//--------------------- .nv.info                  --------------------------
	.section	.nv.info,"",@"SHT_CUDA_INFO"
	.align	4


	//----- nvinfo : EIATTR_REGCOUNT
	.align		4
        /*0000*/ 	.byte	0x04, 0x2f
        /*0002*/ 	.short	(.L_1 - .L_0)
	.align		4
.L_0:
        /*0004*/ 	.word	index@(_Z16laplace3d_no_ldgPdS_4dim3S0_)
        /*0008*/ 	.word	0x00000016


	//----- nvinfo : EIATTR_FRAME_SIZE
	.align		4
.L_1:
        /*000c*/ 	.byte	0x04, 0x11
        /*000e*/ 	.short	(.L_3 - .L_2)
	.align		4
.L_2:
        /*0010*/ 	.word	index@(_Z16laplace3d_no_ldgPdS_4dim3S0_)
        /*0014*/ 	.word	0x00000000


	//----- nvinfo : EIATTR_REGCOUNT
	.align		4
.L_3:
        /*0018*/ 	.byte	0x04, 0x2f
        /*001a*/ 	.short	(.L_5 - .L_4)
	.align		4
.L_4:
        /*001c*/ 	.word	index@(_Z13laplace3d_ldgPdS_4dim3S0_)
        /*0020*/ 	.word	0x00000016


	//----- nvinfo : EIATTR_FRAME_SIZE
	.align		4
.L_5:
        /*0024*/ 	.byte	0x04, 0x11
        /*0026*/ 	.short	(.L_7 - .L_6)
	.align		4
.L_6:
        /*0028*/ 	.word	index@(_Z13laplace3d_ldgPdS_4dim3S0_)
        /*002c*/ 	.word	0x00000000


	//----- nvinfo : EIATTR_REGCOUNT
	.align		4
.L_7:
        /*0030*/ 	.byte	0x04, 0x2f
        /*0032*/ 	.short	(.L_9 - .L_8)
	.align		4
.L_8:
        /*0034*/ 	.word	index@(_Z27laplace3d_relative_indexingPdS_4dim3S0_)
        /*0038*/ 	.word	0x00000012


	//----- nvinfo : EIATTR_FRAME_SIZE
	.align		4
.L_9:
        /*003c*/ 	.byte	0x04, 0x11
        /*003e*/ 	.short	(.L_11 - .L_10)
	.align		4
.L_10:
        /*0040*/ 	.word	index@(_Z27laplace3d_relative_indexingPdS_4dim3S0_)
        /*0044*/ 	.word	0x00000000


	//----- nvinfo : EIATTR_REGCOUNT
	.align		4
.L_11:
        /*0048*/ 	.byte	0x04, 0x2f
        /*004a*/ 	.short	(.L_13 - .L_12)
	.align		4
.L_12:
        /*004c*/ 	.word	index@(_Z24laplace3d_const_restrictPdPKd4dim3S2_)
        /*0050*/ 	.word	0x00000016


	//----- nvinfo : EIATTR_FRAME_SIZE
	.align		4
.L_13:
        /*0054*/ 	.byte	0x04, 0x11
        /*0056*/ 	.short	(.L_15 - .L_14)
	.align		4
.L_14:
        /*0058*/ 	.word	index@(_Z24laplace3d_const_restrictPdPKd4dim3S2_)
        /*005c*/ 	.word	0x00000000


	//----- nvinfo : EIATTR_REGCOUNT
	.align		4
.L_15:
        /*0060*/ 	.byte	0x04, 0x2f
        /*0062*/ 	.short	(.L_17 - .L_16)
	.align		4
.L_16:
        /*0064*/ 	.word	index@(_Z14laplace3d_smemPdS_4dim3S0_)
        /*0068*/ 	.word	0x0000001e


	//----- nvinfo : EIATTR_FRAME_SIZE
	.align		4
.L_17:
        /*006c*/ 	.byte	0x04, 0x11
        /*006e*/ 	.short	(.L_19 - .L_18)
	.align		4
.L_18:
        /*0070*/ 	.word	index@(_Z14laplace3d_smemPdS_4dim3S0_)
        /*0074*/ 	.word	0x00000000


	//----- nvinfo : EIATTR_REGCOUNT
	.align		4
.L_19:
        /*0078*/ 	.byte	0x04, 0x2f
        /*007a*/ 	.short	(.L_21 - .L_20)
	.align		4
.L_20:
        /*007c*/ 	.word	index@(_Z15laplace3d_smem2PdS_4dim3S0_)
        /*0080*/ 	.word	0x00000016


	//----- nvinfo : EIATTR_FRAME_SIZE
	.align		4
.L_21:
        /*0084*/ 	.byte	0x04, 0x11
        /*0086*/ 	.short	(.L_23 - .L_22)
	.align		4
.L_22:
        /*0088*/ 	.word	index@(_Z15laplace3d_smem2PdS_4dim3S0_)
        /*008c*/ 	.word	0x00000000


	//----- nvinfo : EIATTR_MIN_STACK_SIZE
	.align		4
.L_23:
        /*0090*/ 	.byte	0x04, 0x12
        /*0092*/ 	.short	(.L_25 - .L_24)
	.align		4
.L_24:
        /*0094*/ 	.word	index@(_Z15laplace3d_smem2PdS_4dim3S0_)
        /*0098*/ 	.word	0x00000000


	//----- nvinfo : EIATTR_MIN_STACK_SIZE
	.align		4
.L_25:
        /*009c*/ 	.byte	0x04, 0x12
        /*009e*/ 	.short	(.L_27 - .L_26)
	.align		4
.L_26:
        /*00a0*/ 	.word	index@(_Z14laplace3d_smemPdS_4dim3S0_)
        /*00a4*/ 	.word	0x00000000


	//----- nvinfo : EIATTR_MIN_STACK_SIZE
	.align		4
.L_27:
        /*00a8*/ 	.byte	0x04, 0x12
        /*00aa*/ 	.short	(.L_29 - .L_28)
	.align		4
.L_28:
        /*00ac*/ 	.word	index@(_Z24laplace3d_const_restrictPdPKd4dim3S2_)
        /*00b0*/ 	.word	0x00000000


	//----- nvinfo : EIATTR_MIN_STACK_SIZE
	.align		4
.L_29:
        /*00b4*/ 	.byte	0x04, 0x12
        /*00b6*/ 	.short	(.L_31 - .L_30)
	.align		4
.L_30:
        /*00b8*/ 	.word	index@(_Z27laplace3d_relative_indexingPdS_4dim3S0_)
        /*00bc*/ 	.word	0x00000000


	//----- nvinfo : EIATTR_MIN_STACK_SIZE
	.align		4
.L_31:
        /*00c0*/ 	.byte	0x04, 0x12
        /*00c2*/ 	.short	(.L_33 - .L_32)
	.align		4
.L_32:
        /*00c4*/ 	.word	index@(_Z13laplace3d_ldgPdS_4dim3S0_)
        /*00c8*/ 	.word	0x00000000


	//----- nvinfo : EIATTR_MIN_STACK_SIZE
	.align		4
.L_33:
        /*00cc*/ 	.byte	0x04, 0x12
        /*00ce*/ 	.short	(.L_35 - .L_34)
	.align		4
.L_34:
        /*00d0*/ 	.word	index@(_Z16laplace3d_no_ldgPdS_4dim3S0_)
        /*00d4*/ 	.word	0x00000000
.L_35:


//--------------------- .nv.compat                --------------------------
	.section	.nv.compat,"",@"SHT_CUDA_COMPAT_INFO"
	.align	4
        /*0000*/ 	.byte	0x02, 0x09, 0x00, 0x00, 0x02, 0x02, 0x01, 0x00, 0x02, 0x05, 0x05, 0x00, 0x03, 0x07, 0x01, 0x01
        /*0010*/ 	.byte	0x02, 0x03, 0x00, 0x00, 0x02, 0x06, 0x01, 0x00, 0x04, 0x0b, 0x08, 0x00, 0x01, 0x00, 0x00, 0x00
        /*0020*/ 	.byte	0x00, 0x00, 0x00, 0x00


//--------------------- .nv.info._Z15laplace3d_smem2PdS_4dim3S0_ --------------------------
	.section	.nv.info._Z15laplace3d_smem2PdS_4dim3S0_,"",@"SHT_CUDA_INFO"
	.sectionflags	@""
	.align	4


	//----- nvinfo : EIATTR_CUDA_API_VERSION
	.align		4
        /*0000*/ 	.byte	0x04, 0x37
        /*0002*/ 	.short	(.L_37 - .L_36)
.L_36:
        /*0004*/ 	.word	0x00000082


	//----- nvinfo : EIATTR_KPARAM_INFO
	.align		4
.L_37:
        /*0008*/ 	.byte	0x04, 0x17
        /*000a*/ 	.short	(.L_39 - .L_38)
.L_38:
        /*000c*/ 	.word	0x00000000
        /*0010*/ 	.short	0x0003
        /*0012*/ 	.short	0x001c
        /*0014*/ 	.byte	0x00, 0xf0, 0x31, 0x00


	//----- nvinfo : EIATTR_KPARAM_INFO
	.align		4
.L_39:
        /*0018*/ 	.byte	0x04, 0x17
        /*001a*/ 	.short	(.L_41 - .L_40)
.L_40:
        /*001c*/ 	.word	0x00000000
        /*0020*/ 	.short	0x0002
        /*0022*/ 	.short	0x0010
        /*0024*/ 	.byte	0x00, 0xf0, 0x31, 0x00


	//----- nvinfo : EIATTR_KPARAM_INFO
	.align		4
.L_41:
        /*0028*/ 	.byte	0x04, 0x17
        /*002a*/ 	.short	(.L_43 - .L_42)
.L_42:
        /*002c*/ 	.word	0x00000000
        /*0030*/ 	.short	0x0001
        /*0032*/ 	.short	0x0008
        /*0034*/ 	.byte	0x00, 0xf5, 0x21, 0x00


	//----- nvinfo : EIATTR_KPARAM_INFO
	.align		4
.L_43:
        /*0038*/ 	.byte	0x04, 0x17
        /*003a*/ 	.short	(.L_45 - .L_44)
.L_44:
        /*003c*/ 	.word	0x00000000
        /*0040*/ 	.short	0x0000
        /*0042*/ 	.short	0x0000
        /*0044*/ 	.byte	0x00, 0xf5, 0x21, 0x00


	//----- nvinfo : EIATTR_SPARSE_MMA_MASK
	.align		4
.L_45:
        /*0048*/ 	.byte	0x03, 0x50
        /*004a*/ 	.short	0x0000


	//----- nvinfo : EIATTR_MAXREG_COUNT
	.align		4
        /*004c*/ 	.byte	0x03, 0x1b
        /*004e*/ 	.short	0x00ff


	//----- nvinfo : EIATTR_NUM_BARRIERS
	.align		4
        /*0050*/ 	.byte	0x02, 0x4c
        /*0052*/ 	.byte	0x01
	.zero		1


	//----- nvinfo : EIATTR_MERCURY_ISA_VERSION
	.align		4
        /*0054*/ 	.byte	0x03, 0x5f
        /*0056*/ 	.short	0x0101


	//----- nvinfo : EIATTR_VRC_CTA_INIT_COUNT
	.align		4
        /*0058*/ 	.byte	0x02, 0x4a
	.zero		1
	.zero		1


	//----- nvinfo : EIATTR_EXIT_INSTR_OFFSETS
	.align		4
        /*005c*/ 	.byte	0x04, 0x1c
        /*005e*/ 	.short	(.L_47 - .L_46)


	//   ....[0]....
.L_46:
        /*0060*/ 	.word	0x00000360


	//   ....[1]....
        /*0064*/ 	.word	0x000003b0


	//   ....[2]....
        /*0068*/ 	.word	0x00000400


	//   ....[3]....
        /*006c*/ 	.word	0x00000440


	//   ....[4]....
        /*0070*/ 	.word	0x00000480


	//   ....[5]....
        /*0074*/ 	.word	0x000004c0


	//   ....[6]....
        /*0078*/ 	.word	0x000006e0


	//----- nvinfo : EIATTR_CRS_STACK_SIZE
	.align		4
.L_47:
        /*007c*/ 	.byte	0x04, 0x1e
        /*007e*/ 	.short	(.L_49 - .L_48)
.L_48:
        /*0080*/ 	.word	0x00000000


	//----- nvinfo : EIATTR_CBANK_PARAM_SIZE
	.align		4
.L_49:
        /*0084*/ 	.byte	0x03, 0x19
        /*0086*/ 	.short	0x0028


	//----- nvinfo : EIATTR_PARAM_CBANK
	.align		4
        /*0088*/ 	.byte	0x04, 0x0a
        /*008a*/ 	.short	(.L_51 - .L_50)
	.align		4
.L_50:
        /*008c*/ 	.word	index@(.nv.constant0._Z15laplace3d_smem2PdS_4dim3S0_)
        /*0090*/ 	.short	0x0380
        /*0092*/ 	.short	0x0028


	//----- nvinfo : EIATTR_SW_WAR
	.align		4
.L_51:
        /*0094*/ 	.byte	0x04, 0x36
        /*0096*/ 	.short	(.L_53 - .L_52)
.L_52:
        /*0098*/ 	.word	0x00000008
.L_53:


//--------------------- .nv.info._Z14laplace3d_smemPdS_4dim3S0_ --------------------------
	.section	.nv.info._Z14laplace3d_smemPdS_4dim3S0_,"",@"SHT_CUDA_INFO"
	.sectionflags	@""
	.align	4


	//----- nvinfo : EIATTR_CUDA_API_VERSION
	.align		4
        /*0000*/ 	.byte	0x04, 0x37
        /*0002*/ 	.short	(.L_55 - .L_54)
.L_54:
        /*0004*/ 	.word	0x00000082


	//----- nvinfo : EIATTR_KPARAM_INFO
	.align		4
.L_55:
        /*0008*/ 	.byte	0x04, 0x17
        /*000a*/ 	.short	(.L_57 - .L_56)
.L_56:
        /*000c*/ 	.word	0x00000000
        /*0010*/ 	.short	0x0003
        /*0012*/ 	.short	0x001c
        /*0014*/ 	.byte	0x00, 0xf0, 0x31, 0x00


	//----- nvinfo : EIATTR_KPARAM_INFO
	.align		4
.L_57:
        /*0018*/ 	.byte	0x04, 0x17
        /*001a*/ 	.short	(.L_59 - .L_58)
.L_58:
        /*001c*/ 	.word	0x00000000
        /*0020*/ 	.short	0x0002
        /*0022*/ 	.short	0x0010
        /*0024*/ 	.byte	0x00, 0xf0, 0x31, 0x00


	//----- nvinfo : EIATTR_KPARAM_INFO
	.align		4
.L_59:
        /*0028*/ 	.byte	0x04, 0x17
        /*002a*/ 	.short	(.L_61 - .L_60)
.L_60:
        /*002c*/ 	.word	0x00000000
        /*0030*/ 	.short	0x0001
        /*0032*/ 	.short	0x0008
        /*0034*/ 	.byte	0x00, 0xf5, 0x21, 0x00


	//----- nvinfo : EIATTR_KPARAM_INFO
	.align		4
.L_61:
        /*0038*/ 	.byte	0x04, 0x17
        /*003a*/ 	.short	(.L_63 - .L_62)
.L_62:
        /*003c*/ 	.word	0x00000000
        /*0040*/ 	.short	0x0000
        /*0042*/ 	.short	0x0000
        /*0044*/ 	.byte	0x00, 0xf5, 0x21, 0x00


	//----- nvinfo : EIATTR_SPARSE_MMA_MASK
	.align		4
.L_63:
        /*0048*/ 	.byte	0x03, 0x50
        /*004a*/ 	.short	0x0000


	//----- nvinfo : EIATTR_MAXREG_COUNT
	.align		4
        /*004c*/ 	.byte	0x03, 0x1b
        /*004e*/ 	.short	0x00ff


	//----- nvinfo : EIATTR_NUM_BARRIERS
	.align		4
        /*0050*/ 	.byte	0x02, 0x4c
        /*0052*/ 	.byte	0x01
	.zero		1


	//----- nvinfo : EIATTR_MERCURY_ISA_VERSION
	.align		4
        /*0054*/ 	.byte	0x03, 0x5f
        /*0056*/ 	.short	0x0101


	//----- nvinfo : EIATTR_INT_WARP_WIDE_INSTR_OFFSETS
	.align		4
        /*0058*/ 	.byte	0x04, 0x31
        /*005a*/ 	.short	(.L_65 - .L_64)


	//   ....[0]....
.L_64:
        /*005c*/ 	.word	0x00000520


	//   ....[1]....
        /*0060*/ 	.word	0x00000550


	//----- nvinfo : EIATTR_VRC_CTA_INIT_COUNT
	.align		4
.L_65:
        /*0064*/ 	.byte	0x02, 0x4a
	.zero		1
	.zero		1


	//----- nvinfo : EIATTR_EXIT_INSTR_OFFSETS
	.align		4
        /*0068*/ 	.byte	0x04, 0x1c
        /*006a*/ 	.short	(.L_67 - .L_66)


	//   ....[0]....
.L_66:
        /*006c*/ 	.word	0x000006b0


	//   ....[1]....
        /*0070*/ 	.word	0x00000890


	//----- nvinfo : EIATTR_CBANK_PARAM_SIZE
	.align		4
.L_67:
        /*0074*/ 	.byte	0x03, 0x19
        /*0076*/ 	.short	0x0028


	//----- nvinfo : EIATTR_PARAM_CBANK
	.align		4
        /*0078*/ 	.byte	0x04, 0x0a
        /*007a*/ 	.short	(.L_69 - .L_68)
	.align		4
.L_68:
        /*007c*/ 	.word	index@(.nv.constant0._Z14laplace3d_smemPdS_4dim3S0_)
        /*0080*/ 	.short	0x0380
        /*0082*/ 	.short	0x0028


	//----- nvinfo : EIATTR_SW_WAR
	.align		4
.L_69:
        /*0084*/ 	.byte	0x04, 0x36
        /*0086*/ 	.short	(.L_71 - .L_70)
.L_70:
        /*0088*/ 	.word	0x00000008
.L_71:


//--------------------- .nv.info._Z24laplace3d_const_restrictPdPKd4dim3S2_ --------------------------
	.section	.nv.info._Z24laplace3d_const_restrictPdPKd4dim3S2_,"",@"SHT_CUDA_INFO"
	.sectionflags	@""
	.align	4


	//----- nvinfo : EIATTR_CUDA_API_VERSION
	.align		4
        /*0000*/ 	.byte	0x04, 0x37
        /*0002*/ 	.short	(.L_73 - .L_72)
.L_72:
        /*0004*/ 	.word	0x00000082


	//----- nvinfo : EIATTR_KPARAM_INFO
	.align		4
.L_73:
        /*0008*/ 	.byte	0x04, 0x17
        /*000a*/ 	.short	(.L_75 - .L_74)
.L_74:
        /*000c*/ 	.word	0x00000000
        /*0010*/ 	.short	0x0003
        /*0012*/ 	.short	0x001c
        /*0014*/ 	.byte	0x00, 0xf0, 0x31, 0x00


	//----- nvinfo : EIATTR_KPARAM_INFO
	.align		4
.L_75:
        /*0018*/ 	.byte	0x04, 0x17
        /*001a*/ 	.short	(.L_77 - .L_76)
.L_76:
        /*001c*/ 	.word	0x00000000
        /*0020*/ 	.short	0x0002
        /*0022*/ 	.short	0x0010
        /*0024*/ 	.byte	0x00, 0xf0, 0x31, 0x00


	//----- nvinfo : EIATTR_KPARAM_INFO
	.align		4
.L_77:
        /*0028*/ 	.byte	0x04, 0x17
        /*002a*/ 	.short	(.L_79 - .L_78)
.L_78:
        /*002c*/ 	.word	0x00000000
        /*0030*/ 	.short	0x0001
        /*0032*/ 	.short	0x0008
        /*0034*/ 	.byte	0x00, 0xf5, 0x21, 0x00


	//----- nvinfo : EIATTR_KPARAM_INFO
	.align		4
.L_79:
        /*0038*/ 	.byte	0x04, 0x17
        /*003a*/ 	.short	(.L_81 - .L_80)
.L_80:
        /*003c*/ 	.word	0x00000000
        /*0040*/ 	.short	0x0000
        /*0042*/ 	.short	0x0000
        /*0044*/ 	.byte	0x00, 0xf5, 0x21, 0x00


	//----- nvinfo : EIATTR_SPARSE_MMA_MASK
	.align		4
.L_81:
        /*0048*/ 	.byte	0x03, 0x50
        /*004a*/ 	.short	0x0000


	//----- nvinfo : EIATTR_MAXREG_COUNT
	.align		4
        /*004c*/ 	.byte	0x03, 0x1b
        /*004e*/ 	.short	0x00ff


	//----- nvinfo : EIATTR_MERCURY_ISA_VERSION
	.align		4
        /*0050*/ 	.byte	0x03, 0x5f
        /*0052*/ 	.short	0x0101


	//----- nvinfo : EIATTR_VRC_CTA_INIT_COUNT
	.align		4
        /*0054*/ 	.byte	0x02, 0x4a
	.zero		1
	.zero		1


	//----- nvinfo : EIATTR_EXIT_INSTR_OFFSETS
	.align		4
        /*0058*/ 	.byte	0x04, 0x1c
        /*005a*/ 	.short	(.L_83 - .L_82)


	//   ....[0]....
.L_82:
        /*005c*/ 	.word	0x00000110


	//   ....[1]....
        /*0060*/ 	.word	0x00000160


	//   ....[2]....
        /*0064*/ 	.word	0x000001b0


	//   ....[3]....
        /*0068*/ 	.word	0x00000490


	//----- nvinfo : EIATTR_CBANK_PARAM_SIZE
	.align		4
.L_83:
        /*006c*/ 	.byte	0x03, 0x19
        /*006e*/ 	.short	0x0028


	//----- nvinfo : EIATTR_PARAM_CBANK
	.align		4
        /*0070*/ 	.byte	0x04, 0x0a
        /*0072*/ 	.short	(.L_85 - .L_84)
	.align		4
.L_84:
        /*0074*/ 	.word	index@(.nv.constant0._Z24laplace3d_const_restrictPdPKd4dim3S2_)
        /*0078*/ 	.short	0x0380
        /*007a*/ 	.short	0x0028


	//----- nvinfo : EIATTR_SW_WAR
	.align		4
.L_85:
        /*007c*/ 	.byte	0x04, 0x36
        /*007e*/ 	.short	(.L_87 - .L_86)
.L_86:
        /*0080*/ 	.word	0x00000008
.L_87:


//--------------------- .nv.info._Z27laplace3d_relative_indexingPdS_4dim3S0_ --------------------------
	.section	.nv.info._Z27laplace3d_relative_indexingPdS_4dim3S0_,"",@"SHT_CUDA_INFO"
	.sectionflags	@""
	.align	4


	//----- nvinfo : EIATTR_CUDA_API_VERSION
	.align		4
        /*0000*/ 	.byte	0x04, 0x37
        /*0002*/ 	.short	(.L_89 - .L_88)
.L_88:
        /*0004*/ 	.word	0x00000082


	//----- nvinfo : EIATTR_KPARAM_INFO
	.align		4
.L_89:
        /*0008*/ 	.byte	0x04, 0x17
        /*000a*/ 	.short	(.L_91 - .L_90)
.L_90:
        /*000c*/ 	.word	0x00000000
        /*0010*/ 	.short	0x0003
        /*0012*/ 	.short	0x001c
        /*0014*/ 	.byte	0x00, 0xf0, 0x31, 0x00


	//----- nvinfo : EIATTR_KPARAM_INFO
	.align		4
.L_91:
        /*0018*/ 	.byte	0x04, 0x17
        /*001a*/ 	.short	(.L_93 - .L_92)
.L_92:
        /*001c*/ 	.word	0x00000000
        /*0020*/ 	.short	0x0002
        /*0022*/ 	.short	0x0010
        /*0024*/ 	.byte	0x00, 0xf0, 0x31, 0x00


	//----- nvinfo : EIATTR_KPARAM_INFO
	.align		4
.L_93:
        /*0028*/ 	.byte	0x04, 0x17
        /*002a*/ 	.short	(.L_95 - .L_94)
.L_94:
        /*002c*/ 	.word	0x00000000
        /*0030*/ 	.short	0x0001
        /*0032*/ 	.short	0x0008
        /*0034*/ 	.byte	0x00, 0xf5, 0x21, 0x00


	//----- nvinfo : EIATTR_KPARAM_INFO
	.align		4
.L_95:
        /*0038*/ 	.byte	0x04, 0x17
        /*003a*/ 	.short	(.L_97 - .L_96)
.L_96:
        /*003c*/ 	.word	0x00000000
        /*0040*/ 	.short	0x0000
        /*0042*/ 	.short	0x0000
        /*0044*/ 	.byte	0x00, 0xf5, 0x21, 0x00


	//----- nvinfo : EIATTR_SPARSE_MMA_MASK
	.align		4
.L_97:
        /*0048*/ 	.byte	0x03, 0x50
        /*004a*/ 	.short	0x0000


	//----- nvinfo : EIATTR_MAXREG_COUNT
	.align		4
        /*004c*/ 	.byte	0x03, 0x1b
        /*004e*/ 	.short	0x00ff


	//----- nvinfo : EIATTR_MERCURY_ISA_VERSION
	.align		4
        /*0050*/ 	.byte	0x03, 0x5f
        /*0052*/ 	.short	0x0101


	//----- nvinfo : EIATTR_VRC_CTA_INIT_COUNT
	.align		4
        /*0054*/ 	.byte	0x02, 0x4a
	.zero		1
	.zero		1


	//----- nvinfo : EIATTR_EXIT_INSTR_OFFSETS
	.align		4
        /*0058*/ 	.byte	0x04, 0x1c
        /*005a*/ 	.short	(.L_99 - .L_98)


	//   ....[0]....
.L_98:
        /*005c*/ 	.word	0x00000150


	//   ....[1]....
        /*0060*/ 	.word	0x000001a0


	//   ....[2]....
        /*0064*/ 	.word	0x000001f0


	//   ....[3]....
        /*0068*/ 	.word	0x00000420


	//----- nvinfo : EIATTR_CBANK_PARAM_SIZE
	.align		4
.L_99:
        /*006c*/ 	.byte	0x03, 0x19
        /*006e*/ 	.short	0x0028


	//----- nvinfo : EIATTR_PARAM_CBANK
	.align		4
        /*0070*/ 	.byte	0x04, 0x0a
        /*0072*/ 	.short	(.L_101 - .L_100)
	.align		4
.L_100:
        /*0074*/ 	.word	index@(.nv.constant0._Z27laplace3d_relative_indexingPdS_4dim3S0_)
        /*0078*/ 	.short	0x0380
        /*007a*/ 	.short	0x0028


	//----- nvinfo : EIATTR_SW_WAR
	.align		4
.L_101:
        /*007c*/ 	.byte	0x04, 0x36
        /*007e*/ 	.short	(.L_103 - .L_102)
.L_102:
        /*0080*/ 	.word	0x00000008
.L_103:


//--------------------- .nv.info._Z13laplace3d_ldgPdS_4dim3S0_ --------------------------
	.section	.nv.info._Z13laplace3d_ldgPdS_4dim3S0_,"",@"SHT_CUDA_INFO"
	.sectionflags	@""
	.align	4


	//----- nvinfo : EIATTR_CUDA_API_VERSION
	.align		4
        /*0000*/ 	.byte	0x04, 0x37
        /*0002*/ 	.short	(.L_105 - .L_104)
.L_104:
        /*0004*/ 	.word	0x00000082


	//----- nvinfo : EIATTR_KPARAM_INFO
	.align		4
.L_105:
        /*0008*/ 	.byte	0x04, 0x17
        /*000a*/ 	.short	(.L_107 - .L_106)
.L_106:
        /*000c*/ 	.word	0x00000000
        /*0010*/ 	.short	0x0003
        /*0012*/ 	.short	0x001c
        /*0014*/ 	.byte	0x00, 0xf0, 0x31, 0x00


	//----- nvinfo : EIATTR_KPARAM_INFO
	.align		4
.L_107:
        /*0018*/ 	.byte	0x04, 0x17
        /*001a*/ 	.short	(.L_109 - .L_108)
.L_108:
        /*001c*/ 	.word	0x00000000
        /*0020*/ 	.short	0x0002
        /*0022*/ 	.short	0x0010
        /*0024*/ 	.byte	0x00, 0xf0, 0x31, 0x00


	//----- nvinfo : EIATTR_KPARAM_INFO
	.align		4
.L_109:
        /*0028*/ 	.byte	0x04, 0x17
        /*002a*/ 	.short	(.L_111 - .L_110)
.L_110:
        /*002c*/ 	.word	0x00000000
        /*0030*/ 	.short	0x0001
        /*0032*/ 	.short	0x0008
        /*0034*/ 	.byte	0x00, 0xf5, 0x21, 0x00


	//----- nvinfo : EIATTR_KPARAM_INFO
	.align		4
.L_111:
        /*0038*/ 	.byte	0x04, 0x17
        /*003a*/ 	.short	(.L_113 - .L_112)
.L_112:
        /*003c*/ 	.word	0x00000000
        /*0040*/ 	.short	0x0000
        /*0042*/ 	.short	0x0000
        /*0044*/ 	.byte	0x00, 0xf5, 0x21, 0x00


	//----- nvinfo : EIATTR_SPARSE_MMA_MASK
	.align		4
.L_113:
        /*0048*/ 	.byte	0x03, 0x50
        /*004a*/ 	.short	0x0000


	//----- nvinfo : EIATTR_MAXREG_COUNT
	.align		4
        /*004c*/ 	.byte	0x03, 0x1b
        /*004e*/ 	.short	0x00ff


	//----- nvinfo : EIATTR_MERCURY_ISA_VERSION
	.align		4
        /*0050*/ 	.byte	0x03, 0x5f
        /*0052*/ 	.short	0x0101


	//----- nvinfo : EIATTR_VRC_CTA_INIT_COUNT
	.align		4
        /*0054*/ 	.byte	0x02, 0x4a
	.zero		1
	.zero		1


	//----- nvinfo : EIATTR_EXIT_INSTR_OFFSETS
	.align		4
        /*0058*/ 	.byte	0x04, 0x1c
        /*005a*/ 	.short	(.L_115 - .L_114)


	//   ....[0]....
.L_114:
        /*005c*/ 	.word	0x00000110


	//   ....[1]....
        /*0060*/ 	.word	0x00000160


	//   ....[2]....
        /*0064*/ 	.word	0x000001b0


	//   ....[3]....
        /*0068*/ 	.word	0x000004c0


	//----- nvinfo : EIATTR_CBANK_PARAM_SIZE
	.align		4
.L_115:
        /*006c*/ 	.byte	0x03, 0x19
        /*006e*/ 	.short	0x0028


	//----- nvinfo : EIATTR_PARAM_CBANK
	.align		4
        /*0070*/ 	.byte	0x04, 0x0a
        /*0072*/ 	.short	(.L_117 - .L_116)
	.align		4
.L_116:
        /*0074*/ 	.word	index@(.nv.constant0._Z13laplace3d_ldgPdS_4dim3S0_)
        /*0078*/ 	.short	0x0380
        /*007a*/ 	.short	0x0028


	//----- nvinfo : EIATTR_SW_WAR
	.align		4
.L_117:
        /*007c*/ 	.byte	0x04, 0x36
        /*007e*/ 	.short	(.L_119 - .L_118)
.L_118:
        /*0080*/ 	.word	0x00000008
.L_119:


//--------------------- .nv.info._Z16laplace3d_no_ldgPdS_4dim3S0_ --------------------------
	.section	.nv.info._Z16laplace3d_no_ldgPdS_4dim3S0_,"",@"SHT_CUDA_INFO"
	.sectionflags	@""
	.align	4


	//----- nvinfo : EIATTR_CUDA_API_VERSION
	.align		4
        /*0000*/ 	.byte	0x04, 0x37
        /*0002*/ 	.short	(.L_121 - .L_120)
.L_120:
        /*0004*/ 	.word	0x00000082


	//----- nvinfo : EIATTR_KPARAM_INFO
	.align		4
.L_121:
        /*0008*/ 	.byte	0x04, 0x17
        /*000a*/ 	.short	(.L_123 - .L_122)
.L_122:
        /*000c*/ 	.word	0x00000000
        /*0010*/ 	.short	0x0003
        /*0012*/ 	.short	0x001c
        /*0014*/ 	.byte	0x00, 0xf0, 0x31, 0x00


	//----- nvinfo : EIATTR_KPARAM_INFO
	.align		4
.L_123:
        /*0018*/ 	.byte	0x04, 0x17
        /*001a*/ 	.short	(.L_125 - .L_124)
.L_124:
        /*001c*/ 	.word	0x00000000
        /*0020*/ 	.short	0x0002
        /*0022*/ 	.short	0x0010
        /*0024*/ 	.byte	0x00, 0xf0, 0x31, 0x00


	//----- nvinfo : EIATTR_KPARAM_INFO
	.align		4
.L_125:
        /*0028*/ 	.byte	0x04, 0x17
        /*002a*/ 	.short	(.L_127 - .L_126)
.L_126:
        /*002c*/ 	.word	0x00000000
        /*0030*/ 	.short	0x0001
        /*0032*/ 	.short	0x0008
        /*0034*/ 	.byte	0x00, 0xf5, 0x21, 0x00


	//----- nvinfo : EIATTR_KPARAM_INFO
	.align		4
.L_127:
        /*0038*/ 	.byte	0x04, 0x17
        /*003a*/ 	.short	(.L_129 - .L_128)
.L_128:
        /*003c*/ 	.word	0x00000000
        /*0040*/ 	.short	0x0000
        /*0042*/ 	.short	0x0000
        /*0044*/ 	.byte	0x00, 0xf5, 0x21, 0x00


	//----- nvinfo : EIATTR_SPARSE_MMA_MASK
	.align		4
.L_129:
        /*0048*/ 	.byte	0x03, 0x50
        /*004a*/ 	.short	0x0000


	//----- nvinfo : EIATTR_MAXREG_COUNT
	.align		4
        /*004c*/ 	.byte	0x03, 0x1b
        /*004e*/ 	.short	0x00ff


	//----- nvinfo : EIATTR_MERCURY_ISA_VERSION
	.align		4
        /*0050*/ 	.byte	0x03, 0x5f
        /*0052*/ 	.short	0x0101


	//----- nvinfo : EIATTR_VRC_CTA_INIT_COUNT
	.align		4
        /*0054*/ 	.byte	0x02, 0x4a
	.zero		1
	.zero		1


	//----- nvinfo : EIATTR_EXIT_INSTR_OFFSETS
	.align		4
        /*0058*/ 	.byte	0x04, 0x1c
        /*005a*/ 	.short	(.L_131 - .L_130)


	//   ....[0]....
.L_130:
        /*005c*/ 	.word	0x00000110


	//   ....[1]....
        /*0060*/ 	.word	0x00000160


	//   ....[2]....
        /*0064*/ 	.word	0x000001b0


	//   ....[3]....
        /*0068*/ 	.word	0x00000490


	//----- nvinfo : EIATTR_CBANK_PARAM_SIZE
	.align		4
.L_131:
        /*006c*/ 	.byte	0x03, 0x19
        /*006e*/ 	.short	0x0028


	//----- nvinfo : EIATTR_PARAM_CBANK
	.align		4
        /*0070*/ 	.byte	0x04, 0x0a
        /*0072*/ 	.short	(.L_133 - .L_132)
	.align		4
.L_132:
        /*0074*/ 	.word	index@(.nv.constant0._Z16laplace3d_no_ldgPdS_4dim3S0_)
        /*0078*/ 	.short	0x0380
        /*007a*/ 	.short	0x0028


	//----- nvinfo : EIATTR_SW_WAR
	.align		4
.L_133:
        /*007c*/ 	.byte	0x04, 0x36
        /*007e*/ 	.short	(.L_135 - .L_134)
.L_134:
        /*0080*/ 	.word	0x00000008
.L_135:


//--------------------- .nv.callgraph             --------------------------
	.section	.nv.callgraph,"",@"SHT_CUDA_CALLGRAPH"
	.align	4
	.sectionentsize	8
	.align		4
        /*0000*/ 	.word	0x00000000
	.align		4
        /*0004*/ 	.word	0xffffffff
	.align		4
        /*0008*/ 	.word	0x00000000
	.align		4
        /*000c*/ 	.word	0xfffffffe
	.align		4
        /*0010*/ 	.word	0x00000000
	.align		4
        /*0014*/ 	.word	0xfffffffd
	.align		4
        /*0018*/ 	.word	0x00000000
	.align		4
        /*001c*/ 	.word	0xfffffffc


//--------------------- .text._Z15laplace3d_smem2PdS_4dim3S0_ --------------------------
	.section	.text._Z15laplace3d_smem2PdS_4dim3S0_,"ax",@progbits
	.align	128
        .global         _Z15laplace3d_smem2PdS_4dim3S0_
        .type           _Z15laplace3d_smem2PdS_4dim3S0_,@function
        .size           _Z15laplace3d_smem2PdS_4dim3S0_,(.L_x_8 - _Z15laplace3d_smem2PdS_4dim3S0_)
        .other          _Z15laplace3d_smem2PdS_4dim3S0_,@"STO_CUDA_ENTRY STV_DEFAULT"
_Z15laplace3d_smem2PdS_4dim3S0_:
.text._Z15laplace3d_smem2PdS_4dim3S0_:
[----:B------:R-:W-:Y:S01]  /*0000*/  LDC R1, c[0x0][0x37c] ;  /* 0x0000df00ff017b82 */ /* 0x000fe20000000800 */
[----:B------:R-:W0:Y:S07]  /*0010*/  S2R R8, SR_TID.X ;  /* 0x0000000000087919 */ /* 0x000e2e0000002100 */
[----:B------:R-:W1:Y:S01]  /*0020*/  LDC R11, c[0x0][0x360] ;  /* 0x0000d800ff0b7b82 */ /* 0x000e620000000800 */
[----:B------:R-:W2:Y:S01]  /*0030*/  LDCU UR8, c[0x0][0x390] ;  /* 0x00007200ff0877ac */ /* 0x000ea20008000800 */
[----:B------:R-:W-:Y:S01]  /*0040*/  BSSY.RECONVERGENT B0, `(.L_x_0) ;  /* 0x000002d000007945 */ /* 0x000fe20003800200 */
[----:B------:R-:W3:Y:S01]  /*0050*/  S2R R12, SR_TID.Z ;  /* 0x00000000000c7919 */ /* 0x000ee20000002300 */
[----:B------:R-:W4:Y:S04]  /*0060*/  S2R R14, SR_TID.Y ;  /* 0x00000000000e7919 */ /* 0x000f280000002200 */
[----:B------:R-:W0:Y:S08]  /*0070*/  S2UR UR4, SR_CTAID.X ;  /* 0x00000000000479c3 */ /* 0x000e300000002500 */
[----:B------:R-:W3:Y:S08]  /*0080*/  LDC R13, c[0x0][0x364] ;  /* 0x0000d900ff0d7b82 */ /* 0x000ef00000000800 */
[----:B------:R-:W5:Y:S01]  /*0090*/  LDC R4, c[0x0][0x368] ;  /* 0x0000da00ff047b82 */ /* 0x000f620000000800 */
[----:B-1----:R-:W-:-:S07]  /*00a0*/  VIADD R3, R11, 0xfffffffe ;  /* 0xfffffffe0b037836 */ /* 0x002fce0000000000 */
[----:B------:R-:W1:Y:S01]  /*00b0*/  S2UR UR5, SR_CgaCtaId ;  /* 0x00000000000579c3 */ /* 0x000e620000008800 */
[----:B0-----:R-:W-:Y:S01]  /*00c0*/  IMAD R9, R3, UR4, R8 ;  /* 0x0000000403097c24 */ /* 0x001fe2000f8e0208 */
[----:B------:R-:W-:-:S03]  /*00d0*/  UMOV UR4, 0x400 ;  /* 0x0000040000047882 */ /* 0x000fc60000000000 */
[----:B------:R-:W-:-:S03]  /*00e0*/  VIADD R7, R9, 0xffffffff ;  /* 0xffffffff09077836 */ /* 0x000fc60000000000 */
[----:B------:R-:W0:Y:S01]  /*00f0*/  S2UR UR6, SR_CTAID.Y ;  /* 0x00000000000679c3 */ /* 0x000e220000002600 */
[----:B---3--:R-:W-:Y:S01]  /*0100*/  IMAD R5, R13, R12, RZ ;  /* 0x0000000c0d057224 */ /* 0x008fe200078e02ff */
[----:B--2---:R-:W-:Y:S02]  /*0110*/  ISETP.GE.U32.AND P0, PT, R7, UR8, PT ;  /* 0x0000000807007c0c */ /* 0x004fe4000bf06070 */
[----:B------:R-:W-:Y:S01]  /*0120*/  IADD3 R3, PT, PT, R13, -0x2, RZ ;  /* 0xfffffffe0d037810 */ /* 0x000fe20007ffe0ff */
[----:B----4-:R-:W-:Y:S01]  /*0130*/  IMAD.IADD R0, R5, 0x1, R14 ;  /* 0x0000000105007824 */ /* 0x010fe200078e020e */
[----:B------:R-:W-:Y:S02]  /*0140*/  ISETP.LT.OR P0, PT, R9, 0x1, P0 ;  /* 0x000000010900780c */ /* 0x000fe40000701670 */
[----:B------:R-:W2:Y:S01]  /*0150*/  S2UR UR7, SR_CTAID.Z ;  /* 0x00000000000779c3 */ /* 0x000ea20000002700 */
[----:B-----5:R-:W-:Y:S02]  /*0160*/  VIADD R17, R4, 0xfffffffe ;  /* 0xfffffffe04117836 */ /* 0x020fe40000000000 */
[----:B------:R-:W-:Y:S01]  /*0170*/  IMAD R10, R0, R11, R8 ;  /* 0x0000000b000a7224 */ /* 0x000fe200078e0208 */
[----:B-1----:R-:W-:-:S06]  /*0180*/  ULEA UR4, UR5, UR4, 0x18 ;  /* 0x0000000405047291 */ /* 0x002fcc000f8ec0ff */
[----:B------:R-:W-:Y:S01]  /*0190*/  LEA R10, R10, UR4, 0x3 ;  /* 0x000000040a0a7c11 */ /* 0x000fe2000f8e18ff */
[----:B0-----:R-:W-:-:S05]  /*01a0*/  IMAD R15, R3, UR6, R14 ;  /* 0x00000006030f7c24 */ /* 0x001fca000f8e020e */
[----:B------:R-:W-:Y:S01]  /*01b0*/  IADD3 R0, PT, PT, R15, -0x1, RZ ;  /* 0xffffffff0f007810 */ /* 0x000fe20007ffe0ff */
[----:B--2---:R-:W-:Y:S01]  /*01c0*/  IMAD R17, R17, UR7, R12 ;  /* 0x0000000711117c24 */ /* 0x004fe2000f8e020c */
[----:B------:R-:W0:Y:S03]  /*01d0*/  LDCU.64 UR6, c[0x0][0x358] ;  /* 0x00006b00ff0677ac */ /* 0x000e260008000a00 */
[----:B------:R-:W-:Y:S01]  /*01e0*/  VIADD R6, R17, 0xffffffff ;  /* 0xffffffff11067836 */ /* 0x000fe20000000000 */
[----:B------:R-:W-:Y:S06]  /*01f0*/  @P0 BRA `(.L_x_1) ;  /* 0x0000000000440947 */ /* 0x000fec0003800000 */
[----:B------:R-:W1:Y:S01]  /*0200*/  LDCU UR5, c[0x0][0x394] ;  /* 0x00007280ff0577ac */ /* 0x000e620008000800 */
[----:B------:R-:W2:Y:S01]  /*0210*/  LDCU UR9, c[0x0][0x398] ;  /* 0x00007300ff0977ac */ /* 0x000ea20008000800 */
[----:B-1----:R-:W-:Y:S02]  /*0220*/  ISETP.GE.U32.AND P1, PT, R0, UR5, PT ;  /* 0x0000000500007c0c */ /* 0x002fe4000bf26070 */
[----:B--2---:R-:W-:Y:S02]  /*0230*/  ISETP.GE.U32.AND P0, PT, R6, UR9, PT ;  /* 0x0000000906007c0c */ /* 0x004fe4000bf06070 */
[----:B------:R-:W-:Y:S02]  /*0240*/  ISETP.LT.OR P1, PT, R15, 0x1, P1 ;  /* 0x000000010f00780c */ /* 0x000fe40000f21670 */
[----:B------:R-:W-:-:S04]  /*0250*/  ISETP.LT.OR P0, PT, R17, 0x1, P0 ;  /* 0x000000011100780c */ /* 0x000fc80000701670 */
[----:B------:R-:W-:-:S13]  /*0260*/  PLOP3.LUT P0, PT, P1, P0, PT, 0xf8, 0x8f ;  /* 0x00000000008f781c */ /* 0x000fda0000f01f70 */
[----:B------:R-:W-:Y:S05]  /*0270*/  @P0 BRA `(.L_x_1) ;  /* 0x0000000000240947 */ /* 0x000fea0003800000 */
[----:B------:R-:W1:Y:S01]  /*0280*/  LDCU.64 UR10, c[0x0][0x3a0] ;  /* 0x00007400ff0a77ac */ /* 0x000e620008000a00 */
[----:B------:R-:W2:Y:S01]  /*0290*/  LDC.64 R2, c[0x0][0x388] ;  /* 0x0000e200ff027b82 */ /* 0x000ea20000000a00 */
[----:B------:R-:W3:Y:S01]  /*02a0*/  LDCU UR5, c[0x0][0x39c] ;  /* 0x00007380ff0577ac */ /* 0x000ee20008000800 */
[----:B-1----:R-:W-:-:S04]  /*02b0*/  IMAD R16, R0, UR10, RZ ;  /* 0x0000000a00107c24 */ /* 0x002fc8000f8e02ff */
[----:B---3--:R-:W-:-:S04]  /*02c0*/  IMAD R19, R7, UR5, R16 ;  /* 0x0000000507137c24 */ /* 0x008fc8000f8e0210 */
[----:B------:R-:W-:-:S04]  /*02d0*/  IMAD R19, R6, UR11, R19 ;  /* 0x0000000b06137c24 */ /* 0x000fc8000f8e0213 */
[----:B--2---:R-:W-:-:S06]  /*02e0*/  IMAD.WIDE R2, R19, 0x8, R2 ;  /* 0x0000000813027825 */ /* 0x004fcc00078e0202 */
[----:B0-----:R-:W2:Y:S04]  /*02f0*/  LDG.E.64.CONSTANT R2, desc[UR6][R2.64] ;  /* 0x0000000602027981 */ /* 0x001ea8000c1e9b00 */
[----:B--2---:R1:W-:Y:S02]  /*0300*/  STS.64 [R10], R2 ;  /* 0x000000020a007388 */ /* 0x0043e40000000a00 */
.L_x_1:
[----:B0-----:R-:W-:Y:S05]  /*0310*/  BSYNC.RECONVERGENT B0 ;  /* 0x0000000000007941 */ /* 0x001fea0003800200 */
.L_x_0:
[----:B------:R-:W-:Y:S01]  /*0320*/  BAR.SYNC.DEFER_BLOCKING 0x0 ;  /* 0x0000000000007b1d */ /* 0x000fe20000010000 */
[----:B------:R-:W-:-:S06]  /*0330*/  UIADD3 UR5, UPT, UPT, UR8, -0x1, URZ ;  /* 0xffffffff08057890 */ /* 0x000fcc000fffe0ff */
[----:B------:R-:W-:-:S04]  /*0340*/  ISETP.GE.U32.AND P0, PT, R7, UR5, PT ;  /* 0x0000000507007c0c */ /* 0x000fc8000bf06070 */
[----:B------:R-:W-:-:S13]  /*0350*/  ISETP.LT.OR P0, PT, R9, 0x2, P0 ;  /* 0x000000020900780c */ /* 0x000fda0000701670 */
[----:B------:R-:W-:Y:S05]  /*0360*/  @P0 EXIT ;  /* 0x000000000000094d */ /* 0x000fea0003800000 */
[----:B------:R-:W0:Y:S02]  /*0370*/  LDCU UR5, c[0x0][0x394] ;  /* 0x00007280ff0577ac */ /* 0x000e240008000800 */
[----:B0-----:R-:W-:-:S06]  /*0380*/  UIADD3 UR5, UPT, UPT, UR5, -0x1, URZ ;  /* 0xffffffff05057890 */ /* 0x001fcc000fffe0ff */
        /* <DEDUP_REMOVED lines=8> */
[----:B-1----:R-:W-:-:S04]  /*0410*/  IADD3 R3, PT, PT, R11, -0x1, RZ ;  /* 0xffffffff0b037810 */ /* 0x002fc80007ffe0ff */
[----:B------:R-:W-:-:S04]  /*0420*/  ISETP.GE.U32.AND P0, PT, R8, R3, PT ;  /* 0x000000030800720c */ /* 0x000fc80003f06070 */
[----:B------:R-:W-:-:S13]  /*0430*/  ISETP.EQ.OR P0, PT, R8, RZ, P0 ;  /* 0x000000ff0800720c */ /* 0x000fda0000702670 */
[----:B------:R-:W-:Y:S05]  /*0440*/  @P0 EXIT ;  /* 0x000000000000094d */ /* 0x000fea0003800000 */
[----:B------:R-:W-:-:S05]  /*0450*/  VIADD R3, R13, 0xffffffff ;  /* 0xffffffff0d037836 */ /* 0x000fca0000000000 */
[----:B------:R-:W-:-:S04]  /*0460*/  ISETP.GE.U32.AND P0, PT, R14, R3, PT ;  /* 0x000000030e00720c */ /* 0x000fc80003f06070 */
[----:B------:R-:W-:-:S13]  /*0470*/  ISETP.EQ.OR P0, PT, R14, RZ, P0 ;  /* 0x000000ff0e00720c */ /* 0x000fda0000702670 */
[----:B------:R-:W-:Y:S05]  /*0480*/  @P0 EXIT ;  /* 0x000000000000094d */ /* 0x000fea0003800000 */
[----:B------:R-:W-:-:S04]  /*0490*/  IADD3 R3, PT, PT, R4, -0x1, RZ ;  /* 0xffffffff04037810 */ /* 0x000fc80007ffe0ff */
[----:B------:R-:W-:-:S04]  /*04a0*/  ISETP.GE.U32.AND P0, PT, R12, R3, PT ;  /* 0x000000030c00720c */ /* 0x000fc80003f06070 */
[----:B------:R-:W-:-:S13]  /*04b0*/  ISETP.EQ.OR P0, PT, R12, RZ, P0 ;  /* 0x000000ff0c00720c */ /* 0x000fda0000702670 */
[----:B------:R-:W-:Y:S05]  /*04c0*/  @P0 EXIT ;  /* 0x000000000000094d */ /* 0x000fea0003800000 */
[CC--:B------:R-:W-:Y:S01]  /*04d0*/  IMAD R3, R11.reuse, R14.reuse, -R11 ;  /* 0x0000000e0b037224 */ /* 0x0c0fe200078e0a0b */
[----:B------:R-:W-:Y:S01]  /*04e0*/  IADD3 R15, PT, PT, R12, -0x1, RZ ;  /* 0xffffffff0c0f7810 */ /* 0x000fe20007ffe0ff */
[--C-:B------:R-:W-:Y:S01]  /*04f0*/  IMAD R14, R11, R14, R8.reuse ;  /* 0x0000000e0b0e7224 */ /* 0x100fe200078e0208 */
[----:B------:R-:W0:Y:S01]  /*0500*/  LDCU.64 UR8, c[0x0][0x3a0] ;  /* 0x00007400ff0877ac */ /* 0x000e220008000a00 */
[----:B------:R-:W-:Y:S02]  /*0510*/  IMAD.IADD R2, R3, 0x1, R8 ;  /* 0x0000000103027824 */ /* 0x000fe400078e0208 */
[----:B------:R-:W-:Y:S01]  /*0520*/  IMAD R13, R11, R13, RZ ;  /* 0x0000000d0b0d7224 */ /* 0x000fe200078e02ff */
[----:B------:R-:W1:Y:S01]  /*0530*/  LDCU UR5, c[0x0][0x39c] ;  /* 0x00007380ff0577ac */ /* 0x000e620008000800 */
[----:B------:R-:W-:Y:S02]  /*0540*/  IMAD R9, R5, R11, R2 ;  /* 0x0000000b05097224 */ /* 0x000fe400078e0202 */
[----:B------:R-:W-:Y:S01]  /*0550*/  LDS.64 R4, [R10+-0x8] ;  /* 0xfffff8000a047984 */ /* 0x000fe20000000a00 */
[----:B------:R-:W-:-:S02]  /*0560*/  IMAD R16, R11, 0x8, R10 ;  /* 0x000000080b107824 */ /* 0x000fc400078e020a */
[----:B------:R-:W-:Y:S01]  /*0570*/  LEA R9, R9, UR4, 0x3 ;  /* 0x0000000409097c11 */ /* 0x000fe2000f8e18ff */
[----:B------:R-:W2:Y:S01]  /*0580*/  LDS.64 R2, [R10+0x8] ;  /* 0x000008000a027984 */ /* 0x000ea20000000a00 */
[----:B------:R-:W-:Y:S01]  /*0590*/  IMAD R14, R15, R13, R14 ;  /* 0x0000000d0f0e7224 */ /* 0x000fe200078e020e */
[----:B------:R-:W-:Y:S02]  /*05a0*/  LEA R13, R13, R10, 0x3 ;  /* 0x0000000a0d0d7211 */ /* 0x000fe400078e18ff */
[----:B------:R-:W-:Y:S02]  /*05b0*/  LDS.64 R16, [R16] ;  /* 0x0000000010107984 */ /* 0x000fe40000000a00 */
[----:B------:R-:W-:Y:S01]  /*05c0*/  LEA R14, R14, UR4, 0x3 ;  /* 0x000000040e0e7c11 */ /* 0x000fe2000f8e18ff */
[----:B0-----:R-:W-:Y:S01]  /*05d0*/  IMAD R0, R0, UR8, RZ ;  /* 0x0000000800007c24 */ /* 0x001fe2000f8e02ff */
[----:B------:R-:W0:Y:S03]  /*05e0*/  LDS.64 R8, [R9] ;  /* 0x0000000009087984 */ /* 0x000e260000000a00 */
[----:B-1----:R-:W-:Y:S01]  /*05f0*/  IMAD R7, R7, UR5, R0 ;  /* 0x0000000507077c24 */ /* 0x002fe2000f8e0200 */
[----:B------:R-:W1:Y:S03]  /*0600*/  LDS.64 R14, [R14] ;  /* 0x000000000e0e7984 */ /* 0x000e660000000a00 */
[----:B------:R-:W-:Y:S01]  /*0610*/  IMAD R7, R6, UR9, R7 ;  /* 0x0000000906077c24 */ /* 0x000fe2000f8e0207 */
[----:B------:R-:W3:Y:S04]  /*0620*/  LDS.64 R12, [R13] ;  /* 0x000000000d0c7984 */ /* 0x000ee80000000a00 */
[----:B------:R-:W4:Y:S01]  /*0630*/  LDS.64 R10, [R10] ;  /* 0x000000000a0a7984 */ /* 0x000f220000000a00 */
[----:B--2---:R-:W-:Y:S01]  /*0640*/  DADD R2, R4, R2 ;  /* 0x0000000004027229 */ /* 0x004fe20000000002 */
[----:B------:R-:W2:Y:S07]  /*0650*/  LDC.64 R4, c[0x0][0x380] ;  /* 0x0000e000ff047b82 */ /* 0x000eae0000000a00 */
[----:B0-----:R-:W-:-:S08]  /*0660*/  DADD R2, R2, R8 ;  /* 0x0000000002027229 */ /* 0x001fd00000000008 */
[----:B------:R-:W-:-:S08]  /*0670*/  DADD R2, R2, R16 ;  /* 0x0000000002027229 */ /* 0x000fd00000000010 */
[----:B-1----:R-:W-:Y:S01]  /*0680*/  DADD R2, R2, R14 ;  /* 0x0000000002027229 */ /* 0x002fe2000000000e */
[----:B--2---:R-:W-:-:S07]  /*0690*/  IMAD.WIDE R4, R7, 0x8, R4 ;  /* 0x0000000807047825 */ /* 0x004fce00078e0204 */
[----:B---3--:R-:W-:-:S08]  /*06a0*/  DADD R2, R2, R12 ;  /* 0x0000000002027229 */ /* 0x008fd0000000000c */
[----:B----4-:R-:W-:-:S08]  /*06b0*/  DFMA R2, R10, -6, R2 ;  /* 0xc01800000a02782b */ /* 0x010fd00000000002 */
[----:B------:R-:W-:-:S07]  /*06c0*/  DMUL R2, R2, 0.5 ;  /* 0x3fe0000002027828 */ /* 0x000fce0000000000 */
[----:B------:R-:W-:Y:S01]  /*06d0*/  STG.E.64 desc[UR6][R4.64], R2 ;  /* 0x0000000204007986 */ /* 0x000fe2000c101b06 */
[----:B------:R-:W-:Y:S05]  /*06e0*/  EXIT ;  /* 0x000000000000794d */ /* 0x000fea0003800000 */
.L_x_2:
[----:B------:R-:W-:-:S00]  /*06f0*/  BRA `(.L_x_2) ;  /* 0xfffffffc00fc7947 */ /* 0x000fc0000383ffff */
[----:B------:R-:W-:-:S00]  /*0700*/  NOP ;  /* 0x0000000000007918 */ /* 0x000fc00000000000 */
[----:B------:R-:W-:-:S00]  /*0710*/  NOP ;  /* 0x0000000000007918 */ /* 0x000fc00000000000 */
[----:B------:R-:W-:-:S00]  /*0720*/  NOP ;  /* 0x0000000000007918 */ /* 0x000fc00000000000 */
[----:B------:R-:W-:-:S00]  /*0730*/  NOP ;  /* 0x0000000000007918 */ /* 0x000fc00000000000 */
[----:B------:R-:W-:-:S00]  /*0740*/  NOP ;  /* 0x0000000000007918 */ /* 0x000fc00000000000 */
[----:B------:R-:W-:-:S00]  /*0750*/  NOP ;  /* 0x0000000000007918 */ /* 0x000fc00000000000 */
[----:B------:R-:W-:-:S00]  /*0760*/  NOP ;  /* 0x0000000000007918 */ /* 0x000fc00000000000 */
[----:B------:R-:W-:-:S00]  /*0770*/  NOP ;  /* 0x0000000000007918 */ /* 0x000fc00000000000 */
.L_x_8:


//--------------------- .text._Z14laplace3d_smemPdS_4dim3S0_ --------------------------
	.section	.text._Z14laplace3d_smemPdS_4dim3S0_,"ax",@progbits
	.align	128
        .global         _Z14laplace3d_smemPdS_4dim3S0_
        .type           _Z14laplace3d_smemPdS_4dim3S0_,@function
        .size           _Z14laplace3d_smemPdS_4dim3S0_,(.L_x_9 - _Z14laplace3d_smemPdS_4dim3S0_)
        .other          _Z14laplace3d_smemPdS_4dim3S0_,@"STO_CUDA_ENTRY STV_DEFAULT"
_Z14laplace3d_smemPdS_4dim3S0_:
.text._Z14laplace3d_smemPdS_4dim3S0_:
[----:B------:R-:W-:Y:S01]  /*0000*/  LDC R1, c[0x0][0x37c] ;  /* 0x0000df00ff017b82 */ /* 0x000fe20000000800 */
[----:B------:R-:W0:Y:S01]  /*0010*/  S2R R16, SR_TID.X ;  /* 0x0000000000107919 */ /* 0x000e220000002100 */
[----:B------:R-:W0:Y:S01]  /*0020*/  LDCU UR13, c[0x0][0x360] ;  /* 0x00006c00ff0d77ac */ /* 0x000e220008000800 */
[----:B------:R-:W0:Y:S01]  /*0030*/  S2R R3, SR_CTAID.X ;  /* 0x0000000000037919 */ /* 0x000e220000002500 */
[----:B------:R-:W1:Y:S01]  /*0040*/  S2R R17, SR_TID.Y ;  /* 0x0000000000117919 */ /* 0x000e620000002200 */
[----:B------:R-:W1:Y:S01]  /*0050*/  S2R R2, SR_CTAID.Y ;  /* 0x0000000000027919 */ /* 0x000e620000002600 */
[----:B------:R-:W2:Y:S01]  /*0060*/  S2R R18, SR_TID.Z ;  /* 0x0000000000127919 */ /* 0x000ea20000002300 */
[----:B------:R-:W2:Y:S01]  /*0070*/  S2R R7, SR_CTAID.Z ;  /* 0x0000000000077919 */ /* 0x000ea20000002700 */
[----:B------:R-:W3:Y:S01]  /*0080*/  S2UR UR5, SR_CgaCtaId ;  /* 0x00000000000579c3 */ /* 0x000ee20000008800 */
[----:B------:R-:W1:Y:S01]  /*0090*/  LDCU UR8, c[0x0][0x364] ;  /* 0x00006c80ff0877ac */ /* 0x000e620008000800 */
[----:B------:R-:W4:Y:S06]  /*00a0*/  LDCU UR7, c[0x0][0x390] ;  /* 0x00007200ff0777ac */ /* 0x000f2c0008000800 */
[----:B------:R-:W5:Y:S01]  /*00b0*/  LDC.64 R4, c[0x0][0x3a0] ;  /* 0x0000e800ff047b82 */ /* 0x000f620000000a00 */
[----:B------:R-:W4:Y:S01]  /*00c0*/  LDCU UR6, c[0x0][0x394] ;  /* 0x00007280ff0677ac */ /* 0x000f220008000800 */
[----:B------:R-:W2:Y:S01]  /*00d0*/  LDCU UR10, c[0x0][0x398] ;  /* 0x00007300ff0a77ac */ /* 0x000ea20008000800 */
[----:B0-----:R-:W-:-:S05]  /*00e0*/  IMAD R0, R3, UR13, R16 ;  /* 0x0000000d03007c24 */ /* 0x001fca000f8e0210 */
[----:B------:R-:W0:Y:S01]  /*00f0*/  LDC R9, c[0x0][0x39c] ;  /* 0x0000e700ff097b82 */ /* 0x000e220000000800 */
[----:B------:R-:W2:Y:S01]  /*0100*/  LDCU UR9, c[0x0][0x368] ;  /* 0x00006d00ff0977ac */ /* 0x000ea20008000800 */
[----:B------:R-:W-:Y:S01]  /*0110*/  ISETP.GE.AND P0, PT, R0, 0x1, PT ;  /* 0x000000010000780c */ /* 0x000fe20003f06270 */
[----:B------:R-:W-:Y:S01]  /*0120*/  UMOV UR4, 0x400 ;  /* 0x0000040000047882 */ /* 0x000fe20000000000 */
[----:B------:R-:W0:Y:S01]  /*0130*/  LDCU.64 UR14, c[0x0][0x358] ;  /* 0x00006b00ff0e77ac */ /* 0x000e220008000a00 */
[----:B-1----:R-:W-:Y:S01]  /*0140*/  IMAD R11, R2, UR8, R17 ;  /* 0x00000008020b7c24 */ /* 0x002fe2000f8e0211 */
[----:B------:R-:W-:Y:S02]  /*0150*/  ISETP.NE.OR P0, PT, R16, RZ, !P0 ;  /* 0x000000ff1000720c */ /* 0x000fe40004705670 */
[----:B------:R-:W1:Y:S01]  /*0160*/  LDC.64 R12, c[0x0][0x388] ;  /* 0x0000e200ff0c7b82 */ /* 0x000e620000000a00 */
[----:B---3--:R-:W-:Y:S02]  /*0170*/  ULEA UR4, UR5, UR4, 0x18 ;  /* 0x0000000405047291 */ /* 0x008fe4000f8ec0ff */
[----:B----4-:R-:W-:Y:S01]  /*0180*/  UIADD3 UR5, UPT, UPT, UR7, -0x1, URZ ;  /* 0xffffffff07057890 */ /* 0x010fe2000fffe0ff */
[----:B------:R-:W-:Y:S01]  /*0190*/  ISETP.NE.AND P3, PT, R11, RZ, PT ;  /* 0x000000ff0b00720c */ /* 0x000fe20003f65270 */
[----:B------:R-:W-:-:S02]  /*01a0*/  UIADD3 UR6, UPT, UPT, UR6, -0x1, URZ ;  /* 0xffffffff06067890 */ /* 0x000fc4000fffe0ff */
[----:B--2---:R-:W-:Y:S01]  /*01b0*/  UIADD3 UR7, UPT, UPT, UR10, -0x1, URZ ;  /* 0xffffffff0a077890 */ /* 0x004fe2000fffe0ff */
[----:B------:R-:W-:Y:S01]  /*01c0*/  IMAD R6, R7, UR9, R18 ;  /* 0x0000000907067c24 */ /* 0x000fe2000f8e0212 */
[----:B------:R-:W-:Y:S01]  /*01d0*/  ISETP.NE.OR P3, PT, R17, RZ, !P3 ;  /* 0x000000ff1100720c */ /* 0x000fe20005f65670 */
[----:B------:R-:W-:Y:S01]  /*01e0*/  UIADD3 UR11, UPT, UPT, UR13, 0x2, URZ ;  /* 0x000000020d0b7890 */ /* 0x000fe2000fffe0ff */
[C---:B------:R-:W-:Y:S01]  /*01f0*/  ISETP.GE.U32.AND P4, PT, R11.reuse, UR6, PT ;  /* 0x000000060b007c0c */ /* 0x040fe2000bf86070 */
[C---:B-----5:R-:W-:Y:S01]  /*0200*/  IMAD R15, R11.reuse, R4, RZ ;  /* 0x000000040b0f7224 */ /* 0x060fe200078e02ff */
[C---:B------:R-:W-:Y:S01]  /*0210*/  ISETP.GE.U32.AND P5, PT, R0.reuse, UR5, PT ;  /* 0x0000000500007c0c */ /* 0x040fe2000bfa6070 */
[-C--:B0-----:R-:W-:Y:S01]  /*0220*/  @!P0 IMAD R2, R0, R9.reuse, -R9 ;  /* 0x0000000900028224 */ /* 0x081fe200078e0a09 */
[----:B------:R-:W-:Y:S01]  /*0230*/  ISETP.GE.U32.AND P6, PT, R6, UR7, PT ;  /* 0x0000000706007c0c */ /* 0x000fe2000bfc6070 */
[----:B------:R-:W-:Y:S01]  /*0240*/  UIADD3 UR12, UPT, UPT, UR13, -0x1, URZ ;  /* 0xffffffff0d0c7890 */ /* 0x000fe2000fffe0ff */
[----:B------:R-:W-:Y:S01]  /*0250*/  ISETP.NE.AND P4, PT, R11, RZ, !P4 ;  /* 0x000000ff0b00720c */ /* 0x000fe20006785270 */
[C---:B------:R-:W-:Y:S01]  /*0260*/  IMAD R7, R0.reuse, R9, R15 ;  /* 0x0000000900077224 */ /* 0x040fe200078e020f */
[----:B------:R-:W-:Y:S01]  /*0270*/  ISETP.GT.AND P5, PT, R0, RZ, !P5 ;  /* 0x000000ff0000720c */ /* 0x000fe20006fa4270 */
[----:B------:R-:W-:Y:S01]  /*0280*/  @!P0 IMAD.IADD R2, R15, 0x1, R2 ;  /* 0x000000010f028824 */ /* 0x000fe200078e0202 */
[----:B------:R-:W-:-:S02]  /*0290*/  ISETP.NE.AND P1, PT, R6, RZ, PT ;  /* 0x000000ff0600720c */ /* 0x000fc40003f25270 */
[----:B------:R-:W-:Y:S02]  /*02a0*/  ISETP.NE.AND P6, PT, R6, RZ, !P6 ;  /* 0x000000ff0600720c */ /* 0x000fe400077c5270 */
[----:B------:R-:W-:Y:S01]  /*02b0*/  ISETP.GE.U32.AND P2, PT, R11, UR6, PT ;  /* 0x000000060b007c0c */ /* 0x000fe2000bf46070 */
[----:B------:R-:W-:Y:S01]  /*02c0*/  IMAD.U32 R11, RZ, RZ, UR11 ;  /* 0x0000000bff0b7e24 */ /* 0x000fe2000f8e00ff */
[----:B------:R-:W-:Y:S01]  /*02d0*/  ISETP.NE.OR P1, PT, R18, RZ, !P1 ;  /* 0x000000ff1200720c */ /* 0x000fe20004f25670 */
[----:B------:R-:W-:Y:S01]  /*02e0*/  UIADD3 UR6, UPT, UPT, UR8, -0x1, URZ ;  /* 0xffffffff08067890 */ /* 0x000fe2000fffe0ff */
[----:B------:R-:W-:Y:S01]  /*02f0*/  PLOP3.LUT P4, PT, P6, P5, P4, 0x80, 0x0 ;  /* 0x000000000000781c */ /* 0x000fe2000378b040 */
[----:B------:R-:W-:Y:S01]  /*0300*/  UIADD3 UR10, UPT, UPT, UR8, 0x2, URZ ;  /* 0x00000002080a7890 */ /* 0x000fe2000fffe0ff */
[----:B------:R-:W-:Y:S01]  /*0310*/  ISETP.GE.U32.AND P5, PT, R0, UR5, PT ;  /* 0x0000000500007c0c */ /* 0x000fe2000bfa6070 */
[----:B------:R-:W-:Y:S01]  /*0320*/  UIADD3 UR5, UPT, UPT, UR9, -0x1, URZ ;  /* 0xffffffff09057890 */ /* 0x000fe2000fffe0ff */
[----:B------:R-:W-:Y:S01]  /*0330*/  MOV R20, UR11 ;  /* 0x0000000b00147c02 */ /* 0x000fe20008000f00 */
[----:B------:R-:W-:Y:S01]  /*0340*/  @!P3 IMAD.IADD R15, R15, 0x1, -R4 ;  /* 0x000000010f0fb824 */ /* 0x000fe200078e0a04 */
[----:B------:R-:W-:Y:S01]  /*0350*/  ISETP.NE.OR P5, PT, R16, UR12, P5 ;  /* 0x0000000c10007c0c */ /* 0x000fe2000afa5670 */
[----:B------:R-:W-:Y:S01]  /*0360*/  IMAD R8, R18, R11, UR11 ;  /* 0x0000000b12087e24 */ /* 0x000fe2000f8e020b */
[C---:B------:R-:W-:Y:S01]  /*0370*/  ISETP.GE.U32.AND P6, PT, R6.reuse, UR7, PT ;  /* 0x0000000706007c0c */ /* 0x040fe2000bfc6070 */
[CC--:B------:R-:W-:Y:S01]  /*0380*/  IMAD R19, R6.reuse, R5.reuse, R7 ;  /* 0x0000000506137224 */ /* 0x0c0fe200078e0207 */
[----:B------:R-:W-:Y:S01]  /*0390*/  ISETP.NE.OR P2, PT, R17, UR6, P2 ;  /* 0x0000000611007c0c */ /* 0x000fe20009745670 */
[----:B------:R-:W-:Y:S01]  /*03a0*/  @!P0 IMAD R25, R6, R5, R2 ;  /* 0x0000000506198224 */ /* 0x000fe200078e0202 */
[----:B------:R-:W-:Y:S01]  /*03b0*/  ISETP.NE.OR P6, PT, R18, UR5, P6 ;  /* 0x0000000512007c0c */ /* 0x000fe2000b7c5670 */
[----:B------:R-:W-:-:S02]  /*03c0*/  @!P3 IMAD R10, R0, R9, R15 ;  /* 0x00000009000ab224 */ /* 0x000fc400078e020f */
[----:B------:R-:W-:Y:S02]  /*03d0*/  IMAD R20, R17, R20, UR11 ;  /* 0x0000000b11147e24 */ /* 0x000fe4000f8e0214 */
[----:B------:R-:W-:Y:S02]  /*03e0*/  IMAD R15, R8, UR10, RZ ;  /* 0x0000000a080f7c24 */ /* 0x000fe4000f8e02ff */
[----:B-1----:R-:W-:-:S04]  /*03f0*/  IMAD.WIDE R2, R19, 0x8, R12 ;  /* 0x0000000813027825 */ /* 0x002fc800078e020c */
[----:B------:R-:W-:Y:S01]  /*0400*/  @!P0 IMAD.WIDE R24, R25, 0x8, R12 ;  /* 0x0000000819188825 */ /* 0x000fe200078e020c */
[----:B------:R-:W-:Y:S01]  /*0410*/  @!P0 IADD3 R8, PT, PT, R20, R15, RZ ;  /* 0x0000000f14088210 */ /* 0x000fe20007ffe0ff */
[----:B------:R0:W2:Y:S02]  /*0420*/  LDG.E.64.CONSTANT R22, desc[UR14][R2.64] ;  /* 0x0000000e02167981 */ /* 0x0000a4000c1e9b00 */
[CC--:B------:R-:W-:Y:S02]  /*0430*/  @!P1 IMAD R26, R6.reuse, R5.reuse, -R5 ;  /* 0x00000005061a9224 */ /* 0x0c0fe400078e0a05 */
[----:B------:R-:W-:Y:S01]  /*0440*/  @!P3 IMAD R11, R6, R5, R10 ;  /* 0x00000005060bb224 */ /* 0x000fe200078e020a */
[----:B------:R-:W3:Y:S01]  /*0450*/  @!P0 LDG.E.64.CONSTANT R24, desc[UR14][R24.64] ;  /* 0x0000000e18188981 */ /* 0x000ee2000c1e9b00 */
[----:B------:R-:W-:Y:S01]  /*0460*/  @!P1 IMAD.IADD R27, R7, 0x1, R26 ;  /* 0x00000001071b9824 */ /* 0x000fe200078e021a */
[----:B------:R-:W-:Y:S01]  /*0470*/  @!P0 LEA R21, R8, UR4, 0x3 ;  /* 0x0000000408158c11 */ /* 0x000fe2000f8e18ff */
[----:B------:R-:W-:Y:S01]  /*0480*/  @!P5 IMAD.WIDE R6, R9, 0x8, R2 ;  /* 0x000000080906d825 */ /* 0x000fe200078e0202 */
[----:B------:R-:W-:-:S03]  /*0490*/  IADD3 R14, PT, PT, R20, R16, RZ ;  /* 0x00000010140e7210 */ /* 0x000fc60007ffe0ff */
[----:B------:R-:W-:Y:S02]  /*04a0*/  @!P3 IMAD.WIDE R8, R11, 0x8, R12 ;  /* 0x000000080b08b825 */ /* 0x000fe400078e020c */
[----:B------:R-:W4:Y:S02]  /*04b0*/  @!P5 LDG.E.64.CONSTANT R6, desc[UR14][R6.64] ;  /* 0x0000000e0606d981 */ /* 0x000f24000c1e9b00 */
[----:B------:R-:W-:Y:S02]  /*04c0*/  @!P2 IMAD.WIDE R10, R4, 0x8, R2 ;  /* 0x00000008040aa825 */ /* 0x000fe400078e0202 */
[----:B------:R-:W5:Y:S02]  /*04d0*/  @!P3 LDG.E.64.CONSTANT R8, desc[UR14][R8.64] ;  /* 0x0000000e0808b981 */ /* 0x000f64000c1e9b00 */
[----:B------:R-:W-:Y:S02]  /*04e0*/  @!P1 IMAD.WIDE R12, R27, 0x8, R12 ;  /* 0x000000081b0c9825 */ /* 0x000fe400078e020c */
[----:B------:R-:W5:Y:S02]  /*04f0*/  @!P2 LDG.E.64.CONSTANT R10, desc[UR14][R10.64] ;  /* 0x0000000e0a0aa981 */ /* 0x000f64000c1e9b00 */
[----:B0-----:R-:W-:-:S02]  /*0500*/  @!P6 IMAD.WIDE R2, R5, 0x8, R2 ;  /* 0x000000080502e825 */ /* 0x001fc400078e0202 */
[----:B------:R-:W5:Y:S01]  /*0510*/  @!P1 LDG.E.64.CONSTANT R12, desc[UR14][R12.64] ;  /* 0x0000000e0c0c9981 */ /* 0x000f62000c1e9b00 */
[----:B------:R-:W-:Y:S01]  /*0520*/  VOTEU.ALL UP1, P6 ;  /* 0x0000000000ff7886 */ /* 0x000fe20003020000 */
[----:B------:R-:W-:Y:S02]  /*0530*/  IMAD.IADD R0, R14, 0x1, R15 ;  /* 0x000000010e007824 */ /* 0x000fe400078e020f */
[----:B------:R-:W5:Y:S01]  /*0540*/  @!P6 LDG.E.64.CONSTANT R2, desc[UR14][R2.64] ;  /* 0x0000000e0202e981 */ /* 0x000f62000c1e9b00 */
[----:B------:R-:W-:Y:S01]  /*0550*/  VOTEU.ALL UP0, P2 ;  /* 0x0000000000ff7886 */ /* 0x000fe20001000000 */
[----:B------:R-:W-:Y:S01]  /*0560*/  @!UP1 UIMAD UR6, UR11, UR9, UR11 ;  /* 0x000000090b0692a4 */ /* 0x000fe2000f8e020b */
[----:B------:R-:W-:-:S03]  /*0570*/  LEA R0, R0, UR4, 0x3 ;  /* 0x0000000400007c11 */ /* 0x000fc6000f8e18ff */
[----:B------:R-:W-:Y:S02]  /*0580*/  @!UP0 UIMAD UR5, UR11, UR8, UR11 ;  /* 0x000000080b0582a4 */ /* 0x000fe4000f8e020b */
[----:B------:R-:W-:Y:S01]  /*0590*/  MOV R5, UR6 ;  /* 0x0000000600057c02 */ /* 0x000fe20008000f00 */
[C---:B------:R-:W-:Y:S01]  /*05a0*/  @!P3 IMAD.IADD R4, R15.reuse, 0x1, R16 ;  /* 0x000000010f04b824 */ /* 0x040fe200078e0210 */
[C---:B------:R-:W-:Y:S01]  /*05b0*/  @!P5 IADD3 R20, PT, PT, R15.reuse, UR13, R20 ;  /* 0x0000000d0f14dc10 */ /* 0x040fe2000fffe014 */
[----:B--2---:R0:W-:Y:S04]  /*05c0*/  STS.64 [R0+0x8], R22 ;  /* 0x0000081600007388 */ /* 0x0041e80000000a00 */
[----:B---3--:R1:W-:Y:S01]  /*05d0*/  @!P0 STS.64 [R21], R24 ;  /* 0x0000001815008388 */ /* 0x0083e20000000a00 */
[----:B0-----:R-:W-:Y:S01]  /*05e0*/  @!P2 IADD3 R22, PT, PT, R15, UR5, R16 ;  /* 0x000000050f16ac10 */ /* 0x001fe2000fffe010 */
[----:B-1----:R-:W-:Y:S01]  /*05f0*/  @!P6 IMAD R24, R5, UR10, R14 ;  /* 0x0000000a0518ec24 */ /* 0x002fe2000f8e020e */
[----:B------:R-:W-:-:S02]  /*0600*/  @!P5 LEA R5, R20, UR4, 0x3 ;  /* 0x000000041405dc11 */ /* 0x000fc4000f8e18ff */
[----:B------:R-:W-:Y:S02]  /*0610*/  @!P3 LEA R21, R4, UR4, 0x3 ;  /* 0x000000040415bc11 */ /* 0x000fe4000f8e18ff */
[----:B------:R-:W-:Y:S02]  /*0620*/  @!P2 LEA R23, R22, UR4, 0x3 ;  /* 0x000000041617ac11 */ /* 0x000fe4000f8e18ff */
[----:B------:R-:W-:Y:S01]  /*0630*/  @!P1 LEA R25, R14, UR4, 0x3 ;  /* 0x000000040e199c11 */ /* 0x000fe2000f8e18ff */
[----:B----4-:R0:W-:Y:S01]  /*0640*/  @!P5 STS.64 [R5+0x8], R6 ;  /* 0x000008060500d388 */ /* 0x0101e20000000a00 */
[----:B------:R-:W-:-:S03]  /*0650*/  @!P6 LEA R27, R24, UR4, 0x3 ;  /* 0x00000004181bec11 */ /* 0x000fc6000f8e18ff */
[----:B-----5:R0:W-:Y:S04]  /*0660*/  @!P3 STS.64 [R21+0x8], R8 ;  /* 0x000008081500b388 */ /* 0x0201e80000000a00 */
[----:B------:R0:W-:Y:S04]  /*0670*/  @!P2 STS.64 [R23+0x8], R10 ;  /* 0x0000080a1700a388 */ /* 0x0001e80000000a00 */
[----:B------:R0:W-:Y:S04]  /*0680*/  @!P1 STS.64 [R25+0x8], R12 ;  /* 0x0000080c19009388 */ /* 0x0001e80000000a00 */
[----:B------:R0:W-:Y:S01]  /*0690*/  @!P6 STS.64 [R27+0x8], R2 ;  /* 0x000008021b00e388 */ /* 0x0001e20000000a00 */
[----:B------:R-:W-:Y:S06]  /*06a0*/  BAR.SYNC.DEFER_BLOCKING 0x0 ;  /* 0x0000000000007b1d */ /* 0x000fec0000010000 */
[----:B------:R-:W-:Y:S05]  /*06b0*/  @!P4 EXIT ;  /* 0x000000000000c94d */ /* 0x000fea0003800000 */
[----:B------:R-:W-:Y:S01]  /*06c0*/  IMAD R16, R17, UR11, R16 ;  /* 0x0000000b11107c24 */ /* 0x000fe2000f8e0210 */
[----:B0-----:R-:W-:Y:S01]  /*06d0*/  LDS.64 R4, [R0] ;  /* 0x0000000000047984 */ /* 0x001fe20000000a00 */
[----:B------:R-:W-:Y:S02]  /*06e0*/  IMAD.U32 R9, RZ, RZ, UR13 ;  /* 0x0000000dff097e24 */ /* 0x000fe4000f8e00ff */
[----:B------:R-:W-:Y:S01]  /*06f0*/  IMAD R11, R18, UR11, RZ ;  /* 0x0000000b120b7c24 */ /* 0x000fe2000f8e02ff */
[----:B------:R-:W-:Y:S01]  /*0700*/  IADD3 R16, PT, PT, R15, R16, RZ ;  /* 0x000000100f107210 */ /* 0x000fe20007ffe0ff */
[----:B------:R-:W0:Y:S01]  /*0710*/  LDS.64 R2, [R0+0x10] ;  /* 0x0000100000027984 */ /* 0x000e220000000a00 */
[----:B------:R-:W-:Y:S01]  /*0720*/  LEA R8, R9, R0, 0x3 ;  /* 0x0000000009087211 */ /* 0x000fe200078e18ff */
[----:B------:R-:W-:Y:S01]  /*0730*/  IMAD.U32 R12, RZ, RZ, UR11 ;  /* 0x0000000bff0c7e24 */ /* 0x000fe2000f8e00ff */
[----:B------:R-:W-:Y:S01]  /*0740*/  LEA R6, R16, UR4, 0x3 ;  /* 0x0000000410067c11 */ /* 0x000fe2000f8e18ff */
[----:B------:R-:W-:-:S03]  /*0750*/  IMAD R10, R11, UR10, R14 ;  /* 0x0000000a0b0a7c24 */ /* 0x000fc6000f8e020e */
[----:B------:R-:W-:Y:S01]  /*0760*/  LDS.64 R8, [R8+0x18] ;  /* 0x0000180008087984 */ /* 0x000fe20000000a00 */
[----:B------:R-:W-:Y:S02]  /*0770*/  LEA R11, R12, R11, 0x1 ;  /* 0x0000000b0c0b7211 */ /* 0x000fe400078e08ff */
[----:B------:R-:W-:Y:S01]  /*0780*/  LEA R10, R10, UR4, 0x3 ;  /* 0x000000040a0a7c11 */ /* 0x000fe2000f8e18ff */
[----:B------:R-:W1:Y:S02]  /*0790*/  LDS.64 R6, [R6+0x8] ;  /* 0x0000080006067984 */ /* 0x000e640000000a00 */
[----:B------:R-:W-:-:S03]  /*07a0*/  IMAD R14, R11, UR10, R14 ;  /* 0x0000000a0b0e7c24 */ /* 0x000fc6000f8e020e */
[----:B------:R-:W2:Y:S02]  /*07b0*/  LDS.64 R10, [R10+0x8] ;  /* 0x000008000a0a7984 */ /* 0x000ea40000000a00 */
[----:B------:R-:W-:-:S06]  /*07c0*/  LEA R12, R14, UR4, 0x3 ;  /* 0x000000040e0c7c11 */ /* 0x000fcc000f8e18ff */
[----:B------:R-:W3:Y:S01]  /*07d0*/  LDS.64 R12, [R12+0x8] ;  /* 0x000008000c0c7984 */ /* 0x000ee20000000a00 */
[----:B0-----:R-:W-:-:S03]  /*07e0*/  DADD R2, R4, R2 ;  /* 0x0000000004027229 */ /* 0x001fc60000000002 */
[----:B------:R-:W0:Y:S05]  /*07f0*/  LDS.64 R4, [R0+0x8] ;  /* 0x0000080000047984 */ /* 0x000e2a0000000a00 */
[----:B-1----:R-:W-:Y:S01]  /*0800*/  DADD R2, R2, R6 ;  /* 0x0000000002027229 */ /* 0x002fe20000000006 */
[----:B------:R-:W1:Y:S07]  /*0810*/  LDC.64 R6, c[0x0][0x380] ;  /* 0x0000e000ff067b82 */ /* 0x000e6e0000000a00 */
[----:B------:R-:W-:-:S08]  /*0820*/  DADD R2, R2, R8 ;  /* 0x0000000002027229 */ /* 0x000fd00000000008 */
[----:B--2---:R-:W-:-:S08]  /*0830*/  DADD R2, R2, R10 ;  /* 0x0000000002027229 */ /* 0x004fd0000000000a */
[----:B---3--:R-:W-:-:S08]  /*0840*/  DADD R2, R2, R12 ;  /* 0x0000000002027229 */ /* 0x008fd0000000000c */
[----:B0-----:R-:W-:Y:S01]  /*0850*/  DFMA R2, R4, -6, R2 ;  /* 0xc01800000402782b */ /* 0x001fe20000000002 */
[----:B-1----:R-:W-:-:S07]  /*0860*/  IMAD.WIDE R4, R19, 0x8, R6 ;  /* 0x0000000813047825 */ /* 0x002fce00078e0206 */
[----:B------:R-:W-:-:S07]  /*0870*/  DMUL R2, R2, 0.5 ;  /* 0x3fe0000002027828 */ /* 0x000fce0000000000 */
[----:B------:R-:W-:Y:S01]  /*0880*/  STG.E.64 desc[UR14][R4.64], R2 ;  /* 0x0000000204007986 */ /* 0x000fe2000c101b0e */
[----:B------:R-:W-:Y:S05]  /*0890*/  EXIT ;  /* 0x000000000000794d */ /* 0x000fea0003800000 */
.L_x_3:
        /* <DEDUP_REMOVED lines=14> */
.L_x_9:


//--------------------- .text._Z24laplace3d_const_restrictPdPKd4dim3S2_ --------------------------
	.section	.text._Z24laplace3d_const_restrictPdPKd4dim3S2_,"ax",@progbits
	.align	128
        .global         _Z24laplace3d_const_restrictPdPKd4dim3S2_
        .type           _Z24laplace3d_const_restrictPdPKd4dim3S2_,@function
        .size           _Z24laplace3d_const_restrictPdPKd4dim3S2_,(.L_x_10 - _Z24laplace3d_const_restrictPdPKd4dim3S2_)
        .other          _Z24laplace3d_const_restrictPdPKd4dim3S2_,@"STO_CUDA_ENTRY STV_DEFAULT"
_Z24laplace3d_const_restrictPdPKd4dim3S2_:
.text._Z24laplace3d_const_restrictPdPKd4dim3S2_:
[----:B------:R-:W-:Y:S01]  /*0000*/  LDC R1, c[0x0][0x37c] ;  /* 0x0000df00ff017b82 */ /* 0x000fe20000000800 */
[----:B------:R-:W0:Y:S07]  /*0010*/  S2R R4, SR_TID.X ;  /* 0x0000000000047919 */ /* 0x000e2e0000002100 */
[----:B------:R-:W0:Y:S01]  /*0020*/  S2UR UR5, SR_CTAID.X ;  /* 0x00000000000579c3 */ /* 0x000e220000002500 */
[----:B------:R-:W1:Y:S01]  /*0030*/  LDCU UR4, c[0x0][0x390] ;  /* 0x00007200ff0477ac */ /* 0x000e620008000800 */
[----:B------:R-:W2:Y:S01]  /*0040*/  S2R R11, SR_TID.Y ;  /* 0x00000000000b7919 */ /* 0x000ea20000002200 */
[----:B------:R-:W3:Y:S05]  /*0050*/  S2R R2, SR_TID.Z ;  /* 0x0000000000027919 */ /* 0x000eea0000002300 */
[----:B------:R-:W0:Y:S08]  /*0060*/  LDC R3, c[0x0][0x360] ;  /* 0x0000d800ff037b82 */ /* 0x000e300000000800 */
[----:B------:R-:W2:Y:S01]  /*0070*/  S2UR UR6, SR_CTAID.Y ;  /* 0x00000000000679c3 */ /* 0x000ea20000002600 */
[----:B-1----:R-:W-:-:S07]  /*0080*/  UIADD3 UR4, UPT, UPT, UR4, -0x1, URZ ;  /* 0xffffffff04047890 */ /* 0x002fce000fffe0ff */
[----:B------:R-:W2:Y:S08]  /*0090*/  LDC R0, c[0x0][0x364] ;  /* 0x0000d900ff007b82 */ /* 0x000eb00000000800 */
[----:B------:R-:W3:Y:S01]  /*00a0*/  S2UR UR7, SR_CTAID.Z ;  /* 0x00000000000779c3 */ /* 0x000ee20000002700 */
[----:B0-----:R-:W-:-:S05]  /*00b0*/  IMAD R4, R3, UR5, R4 ;  /* 0x0000000503047c24 */ /* 0x001fca000f8e0204 */
[C---:B------:R-:W-:Y:S02]  /*00c0*/  ISETP.GE.U32.AND P0, PT, R4.reuse, UR4, PT ;  /* 0x0000000404007c0c */ /* 0x040fe4000bf06070 */
[----:B------:R-:W3:Y:S02]  /*00d0*/  LDC R5, c[0x0][0x368] ;  /* 0x0000da00ff057b82 */ /* 0x000ee40000000800 */
[----:B------:R-:W-:Y:S01]  /*00e0*/  ISETP.LT.OR P0, PT, R4, 0x1, P0 ;  /* 0x000000010400780c */ /* 0x000fe20000701670 */
[----:B--2---:R-:W-:Y:S02]  /*00f0*/  IMAD R11, R0, UR6, R11 ;  /* 0x00000006000b7c24 */ /* 0x004fe4000f8e020b */
[----:B---3--:R-:W-:-:S10]  /*0100*/  IMAD R0, R5, UR7, R2 ;  /* 0x0000000705007c24 */ /* 0x008fd4000f8e0202 */
[----:B------:R-:W-:Y:S05]  /*0110*/  @P0 EXIT ;  /* 0x000000000000094d */ /* 0x000fea0003800000 */
[----:B------:R-:W0:Y:S02]  /*0120*/  LDCU UR4, c[0x0][0x394] ;  /* 0x00007280ff0477ac */ /* 0x000e240008000800 */
[----:B0-----:R-:W-:-:S06]  /*0130*/  UIADD3 UR4, UPT, UPT, UR4, -0x1, URZ ;  /* 0xffffffff04047890 */ /* 0x001fcc000fffe0ff */
[----:B------:R-:W-:-:S04]  /*0140*/  ISETP.GE.U32.AND P0, PT, R11, UR4, PT ;  /* 0x000000040b007c0c */ /* 0x000fc8000bf06070 */
[----:B------:R-:W-:-:S13]  /*0150*/  ISETP.EQ.OR P0, PT, R11, RZ, P0 ;  /* 0x000000ff0b00720c */ /* 0x000fda0000702670 */
[----:B------:R-:W-:Y:S05]  /*0160*/  @P0 EXIT ;  /* 0x000000000000094d */ /* 0x000fea0003800000 */
[----:B------:R-:W0:Y:S02]  /*0170*/  LDCU UR4, c[0x0][0x398] ;  /* 0x00007300ff0477ac */ /* 0x000e240008000800 */
[----:B0-----:R-:W-:-:S06]  /*0180*/  UIADD3 UR4, UPT, UPT, UR4, -0x1, URZ ;  /* 0xffffffff04047890 */ /* 0x001fcc000fffe0ff */
[----:B------:R-:W-:-:S04]  /*0190*/  ISETP.GE.U32.AND P0, PT, R0, UR4, PT ;  /* 0x0000000400007c0c */ /* 0x000fc8000bf06070 */
[----:B------:R-:W-:-:S13]  /*01a0*/  ISETP.EQ.OR P0, PT, R0, RZ, P0 ;  /* 0x000000ff0000720c */ /* 0x000fda0000702670 */
[----:B------:R-:W-:Y:S05]  /*01b0*/  @P0 EXIT ;  /* 0x000000000000094d */ /* 0x000fea0003800000 */
[----:B------:R-:W0:Y:S01]  /*01c0*/  LDC R7, c[0x0][0x39c] ;  /* 0x0000e700ff077b82 */ /* 0x000e220000000800 */
[----:B------:R-:W-:Y:S01]  /*01d0*/  IADD3 R4, PT, PT, R4, -0x1, RZ ;  /* 0xffffffff04047810 */ /* 0x000fe20007ffe0ff */
[----:B------:R-:W1:Y:S06]  /*01e0*/  LDCU.64 UR4, c[0x0][0x358] ;  /* 0x00006b00ff0477ac */ /* 0x000e6c0008000a00 */
[----:B------:R-:W2:Y:S08]  /*01f0*/  LDC.64 R2, c[0x0][0x3a0] ;  /* 0x0000e800ff027b82 */ /* 0x000eb00000000a00 */
[----:B------:R-:W3:Y:S01]  /*0200*/  LDC.64 R8, c[0x0][0x388] ;  /* 0x0000e200ff087b82 */ /* 0x000ee20000000a00 */
[----:B0-----:R-:W-:-:S05]  /*0210*/  IMAD R4, R4, R7, RZ ;  /* 0x0000000704047224 */ /* 0x001fca00078e02ff */
[----:B------:R-:W-:Y:S01]  /*0220*/  LEA R5, R7, R4, 0x1 ;  /* 0x0000000407057211 */ /* 0x000fe200078e08ff */
[----:B--2---:R-:W-:-:S03]  /*0230*/  IMAD R4, R11, R2, R4 ;  /* 0x000000020b047224 */ /* 0x004fc600078e0204 */
[----:B------:R-:W-:Y:S01]  /*0240*/  IADD3 R10, PT, PT, R5, -R7, RZ ;  /* 0x80000007050a7210 */ /* 0x000fe20007ffe0ff */
[CC--:B------:R-:W-:Y:S02]  /*0250*/  IMAD R6, R11.reuse, R2.reuse, R5 ;  /* 0x000000020b067224 */ /* 0x0c0fe400078e0205 */
[----:B------:R-:W-:Y:S02]  /*0260*/  IMAD R13, R11, R2, -R2 ;  /* 0x000000020b0d7224 */ /* 0x000fe400078e0a02 */
[CC--:B------:R-:W-:Y:S02]  /*0270*/  IMAD R5, R0.reuse, R3.reuse, R4 ;  /* 0x0000000300057224 */ /* 0x0c0fe400078e0204 */
[----:B------:R-:W-:Y:S01]  /*0280*/  IMAD R7, R0, R3, R6 ;  /* 0x0000000300077224 */ /* 0x000fe200078e0206 */
[----:B------:R-:W-:Y:S01]  /*0290*/  IADD3 R13, PT, PT, R10, R13, RZ ;  /* 0x0000000d0a0d7210 */ /* 0x000fe20007ffe0ff */
[----:B---3--:R-:W-:-:S04]  /*02a0*/  IMAD.WIDE R4, R5, 0x8, R8 ;  /* 0x0000000805047825 */ /* 0x008fc800078e0208 */
[----:B------:R-:W-:Y:S02]  /*02b0*/  IMAD.WIDE R6, R7, 0x8, R8 ;  /* 0x0000000807067825 */ /* 0x000fe400078e0208 */
[----:B-1----:R-:W2:Y:S02]  /*02c0*/  LDG.E.64.CONSTANT R4, desc[UR4][R4.64] ;  /* 0x0000000404047981 */ /* 0x002ea4000c1e9b00 */
[----:B------:R-:W-:Y:S02]  /*02d0*/  IMAD R13, R0, R3, R13 ;  /* 0x00000003000d7224 */ /* 0x000fe400078e020d */
[----:B------:R-:W2:Y:S02]  /*02e0*/  LDG.E.64.CONSTANT R6, desc[UR4][R6.64] ;  /* 0x0000000406067981 */ /* 0x000ea4000c1e9b00 */
[----:B------:R-:W-:Y:S01]  /*02f0*/  IMAD.WIDE R14, R13, 0x8, R8 ;  /* 0x000000080d0e7825 */ /* 0x000fe200078e0208 */
[----:B------:R-:W-:-:S03]  /*0300*/  LEA R13, R2, R13, 0x1 ;  /* 0x0000000d020d7211 */ /* 0x000fc600078e08ff */
[----:B------:R-:W-:Y:S02]  /*0310*/  IMAD R2, R11, R2, R10 ;  /* 0x000000020b027224 */ /* 0x000fe400078e020a */
[----:B------:R-:W3:Y:S01]  /*0320*/  LDG.E.64.CONSTANT R14, desc[UR4][R14.64] ;  /* 0x000000040e0e7981 */ /* 0x000ee2000c1e9b00 */
[----:B------:R-:W-:Y:S02]  /*0330*/  IMAD R11, R0, R3, -R3 ;  /* 0x00000003000b7224 */ /* 0x000fe400078e0a03 */
[----:B------:R-:W-:-:S03]  /*0340*/  IMAD.WIDE R12, R13, 0x8, R8 ;  /* 0x000000080d0c7825 */ /* 0x000fc600078e0208 */
[----:B------:R-:W-:-:S03]  /*0350*/  IADD3 R11, PT, PT, R2, R11, RZ ;  /* 0x0000000b020b7210 */ /* 0x000fc60007ffe0ff */
[----:B------:R-:W4:Y:S02]  /*0360*/  LDG.E.64.CONSTANT R12, desc[UR4][R12.64] ;  /* 0x000000040c0c7981 */ /* 0x000f24000c1e9b00 */
[----:B------:R-:W-:Y:S01]  /*0370*/  IMAD.WIDE R18, R11, 0x8, R8 ;  /* 0x000000080b127825 */ /* 0x000fe200078e0208 */
[----:B------:R-:W-:-:S04]  /*0380*/  LEA R17, R3, R11, 0x1 ;  /* 0x0000000b03117211 */ /* 0x000fc800078e08ff */
[----:B------:R-:W5:Y:S01]  /*0390*/  LDG.E.64.CONSTANT R10, desc[UR4][R18.64] ;  /* 0x00000004120a7981 */ /* 0x000f62000c1e9b00 */
[----:B------:R-:W-:-:S04]  /*03a0*/  IMAD.WIDE R8, R17, 0x8, R8 ;  /* 0x0000000811087825 */ /* 0x000fc800078e0208 */
[----:B------:R-:W-:Y:S02]  /*03b0*/  IMAD.WIDE R16, R3, 0x8, R18 ;  /* 0x0000000803107825 */ /* 0x000fe400078e0212 */
[----:B------:R-:W5:Y:S04]  /*03c0*/  LDG.E.64.CONSTANT R8, desc[UR4][R8.64] ;  /* 0x0000000408087981 */ /* 0x000f68000c1e9b00 */
[----:B------:R-:W5:Y:S01]  /*03d0*/  LDG.E.64.CONSTANT R16, desc[UR4][R16.64] ;  /* 0x0000000410107981 */ /* 0x000f62000c1e9b00 */
[----:B------:R-:W-:Y:S01]  /*03e0*/  IMAD R3, R0, R3, R2 ;  /* 0x0000000300037224 */ /* 0x000fe200078e0202 */
[----:B--2---:R-:W-:Y:S01]  /*03f0*/  DADD R4, R4, R6 ;  /* 0x0000000004047229 */ /* 0x004fe20000000006 */
[----:B------:R-:W0:Y:S07]  /*0400*/  LDC.64 R6, c[0x0][0x380] ;  /* 0x0000e000ff067b82 */ /* 0x000e2e0000000a00 */
[----:B---3--:R-:W-:-:S08]  /*0410*/  DADD R4, R4, R14 ;  /* 0x0000000004047229 */ /* 0x008fd0000000000e */
[----:B----4-:R-:W-:-:S08]  /*0420*/  DADD R4, R4, R12 ;  /* 0x0000000004047229 */ /* 0x010fd0000000000c */
[----:B-----5:R-:W-:-:S08]  /*0430*/  DADD R4, R4, R10 ;  /* 0x0000000004047229 */ /* 0x020fd0000000000a */
[----:B------:R-:W-:-:S08]  /*0440*/  DADD R4, R4, R8 ;  /* 0x0000000004047229 */ /* 0x000fd00000000008 */
[----:B------:R-:W-:Y:S01]  /*0450*/  DFMA R4, R16, -6, R4 ;  /* 0xc01800001004782b */ /* 0x000fe20000000004 */
[----:B0-----:R-:W-:-:S07]  /*0460*/  IMAD.WIDE R2, R3, 0x8, R6 ;  /* 0x0000000803027825 */ /* 0x001fce00078e0206 */
[----:B------:R-:W-:-:S07]  /*0470*/  DMUL R4, R4, 0.5 ;  /* 0x3fe0000004047828 */ /* 0x000fce0000000000 */
[----:B------:R-:W-:Y:S01]  /*0480*/  STG.E.64 desc[UR4][R2.64], R4 ;  /* 0x0000000402007986 */ /* 0x000fe2000c101b04 */
[----:B------:R-:W-:Y:S05]  /*0490*/  EXIT ;  /* 0x000000000000794d */ /* 0x000fea0003800000 */
.L_x_4:
        /* <DEDUP_REMOVED lines=14> */
.L_x_10:


//--------------------- .text._Z27laplace3d_relative_indexingPdS_4dim3S0_ --------------------------
	.section	.text._Z27laplace3d_relative_indexingPdS_4dim3S0_,"ax",@progbits
	.align	128
        .global         _Z27laplace3d_relative_indexingPdS_4dim3S0_
        .type           _Z27laplace3d_relative_indexingPdS_4dim3S0_,@function
        .size           _Z27laplace3d_relative_indexingPdS_4dim3S0_,(.L_x_11 - _Z27laplace3d_relative_indexingPdS_4dim3S0_)
        .other          _Z27laplace3d_relative_indexingPdS_4dim3S0_,@"STO_CUDA_ENTRY STV_DEFAULT"
_Z27laplace3d_relative_indexingPdS_4dim3S0_:
.text._Z27laplace3d_relative_indexingPdS_4dim3S0_:
[----:B------:R-:W-:Y:S01]  /*0000*/  LDC R1, c[0x0][0x37c] ;  /* 0x0000df00ff017b82 */ /* 0x000fe20000000800 */
[----:B------:R-:W0:Y:S07]  /*0010*/  S2R R0, SR_TID.X ;  /* 0x0000000000007919 */ /* 0x000e2e0000002100 */
[----:B------:R-:W0:Y:S01]  /*0020*/  S2UR UR5, SR_CTAID.X ;  /* 0x00000000000579c3 */ /* 0x000e220000002500 */
[----:B------:R-:W1:Y:S01]  /*0030*/  LDCU UR4, c[0x0][0x390] ;  /* 0x00007200ff0477ac */ /* 0x000e620008000800 */
[----:B------:R-:W2:Y:S01]  /*0040*/  S2R R2, SR_TID.Y ;  /* 0x0000000000027919 */ /* 0x000ea20000002200 */
[----:B------:R-:W3:Y:S01]  /*0050*/  LDCU UR8, c[0x0][0x3a0] ;  /* 0x00007400ff0877ac */ /* 0x000ee20008000800 */
[----:B------:R-:W4:Y:S04]  /*0060*/  S2R R4, SR_TID.Z ;  /* 0x0000000000047919 */ /* 0x000f280000002300 */
[----:B------:R-:W0:Y:S01]  /*0070*/  LDC R3, c[0x0][0x360] ;  /* 0x0000d800ff037b82 */ /* 0x000e220000000800 */
[----:B------:R-:W5:Y:S07]  /*0080*/  LDCU UR9, c[0x0][0x39c] ;  /* 0x00007380ff0977ac */ /* 0x000f6e0008000800 */
[----:B------:R-:W2:Y:S01]  /*0090*/  S2UR UR6, SR_CTAID.Y ;  /* 0x00000000000679c3 */ /* 0x000ea20000002600 */
[----:B-1----:R-:W-:-:S07]  /*00a0*/  UIADD3 UR4, UPT, UPT, UR4, -0x1, URZ ;  /* 0xffffffff04047890 */ /* 0x002fce000fffe0ff */
[----:B------:R-:W2:Y:S08]  /*00b0*/  LDC R5, c[0x0][0x364] ;  /* 0x0000d900ff057b82 */ /* 0x000eb00000000800 */
[----:B------:R-:W4:Y:S01]  /*00c0*/  S2UR UR7, SR_CTAID.Z ;  /* 0x00000000000779c3 */ /* 0x000f220000002700 */
[----:B0-----:R-:W-:-:S05]  /*00d0*/  IMAD R0, R3, UR5, R0 ;  /* 0x0000000503007c24 */ /* 0x001fca000f8e0200 */
[C---:B------:R-:W-:Y:S02]  /*00e0*/  ISETP.GE.U32.AND P0, PT, R0.reuse, UR4, PT ;  /* 0x0000000400007c0c */ /* 0x040fe4000bf06070 */
[----:B------:R-:W4:Y:S02]  /*00f0*/  LDC R7, c[0x0][0x368] ;  /* 0x0000da00ff077b82 */ /* 0x000f240000000800 */
[----:B------:R-:W-:Y:S01]  /*0100*/  ISETP.LT.OR P0, PT, R0, 0x1, P0 ;  /* 0x000000010000780c */ /* 0x000fe20000701670 */
[----:B--2---:R-:W-:-:S04]  /*0110*/  IMAD R2, R5, UR6, R2 ;  /* 0x0000000605027c24 */ /* 0x004fc8000f8e0202 */
[----:B---3--:R-:W-:-:S04]  /*0120*/  IMAD R5, R2, UR8, RZ ;  /* 0x0000000802057c24 */ /* 0x008fc8000f8e02ff */
[----:B-----5:R-:W-:Y:S02]  /*0130*/  IMAD R0, R0, UR9, R5 ;  /* 0x0000000900007c24 */ /* 0x020fe4000f8e0205 */
[----:B----4-:R-:W-:Y:S02]  /*0140*/  IMAD R3, R7, UR7, R4 ;  /* 0x0000000707037c24 */ /* 0x010fe4000f8e0204 */
        /* <DEDUP_REMOVED lines=11> */
[----:B------:R-:W0:Y:S01]  /*0200*/  LDCU UR6, c[0x0][0x3a4] ;  /* 0x00007480ff0677ac */ /* 0x000e220008000800 */
[----:B------:R-:W1:Y:S01]  /*0210*/  LDC.64 R6, c[0x0][0x388] ;  /* 0x0000e200ff067b82 */ /* 0x000e620000000a00 */
[----:B------:R-:W2:Y:S01]  /*0220*/  LDCU.64 UR4, c[0x0][0x358] ;  /* 0x00006b00ff0477ac */ /* 0x000ea20008000a00 */
[----:B0-----:R-:W-:-:S05]  /*0230*/  IMAD R0, R3, UR6, R0 ;  /* 0x0000000603007c24 */ /* 0x001fca000f8e0200 */
[C---:B------:R-:W-:Y:S02]  /*0240*/  IADD3 R3, PT, PT, R0.reuse, -UR9, RZ ;  /* 0x8000000900037c10 */ /* 0x040fe4000fffe0ff */
[C---:B------:R-:W-:Y:S02]  /*0250*/  IADD3 R9, PT, PT, R0.reuse, UR9, RZ ;  /* 0x0000000900097c10 */ /* 0x040fe4000fffe0ff */
[----:B------:R-:W-:Y:S01]  /*0260*/  IADD3 R11, PT, PT, R0, -UR8, RZ ;  /* 0x80000008000b7c10 */ /* 0x000fe2000fffe0ff */
[----:B-1----:R-:W-:-:S04]  /*0270*/  IMAD.WIDE.U32 R2, R3, 0x8, R6 ;  /* 0x0000000803027825 */ /* 0x002fc800078e0006 */
[--C-:B------:R-:W-:Y:S02]  /*0280*/  IMAD.WIDE.U32 R8, R9, 0x8, R6.reuse ;  /* 0x0000000809087825 */ /* 0x100fe400078e0006 */
[----:B--2---:R-:W2:Y:S02]  /*0290*/  LDG.E.64.CONSTANT R2, desc[UR4][R2.64] ;  /* 0x0000000402027981 */ /* 0x004ea4000c1e9b00 */
[----:B------:R-:W-:Y:S02]  /*02a0*/  IMAD.WIDE.U32 R10, R11, 0x8, R6 ;  /* 0x000000080b0a7825 */ /* 0x000fe400078e0006 */
[----:B------:R-:W2:Y:S01]  /*02b0*/  LDG.E.64.CONSTANT R8, desc[UR4][R8.64] ;  /* 0x0000000408087981 */ /* 0x000ea2000c1e9b00 */
[----:B------:R-:W-:-:S03]  /*02c0*/  IADD3 R13, PT, PT, R0, UR8, RZ ;  /* 0x00000008000d7c10 */ /* 0x000fc6000fffe0ff */
[----:B------:R-:W3:Y:S01]  /*02d0*/  LDG.E.64.CONSTANT R10, desc[UR4][R10.64] ;  /* 0x000000040a0a7981 */ /* 0x000ee2000c1e9b00 */
[C---:B------:R-:W-:Y:S01]  /*02e0*/  IADD3 R15, PT, PT, R0.reuse, -UR6, RZ ;  /* 0x80000006000f7c10 */ /* 0x040fe2000fffe0ff */
[----:B------:R-:W-:Y:S01]  /*02f0*/  IMAD.WIDE.U32 R12, R13, 0x8, R6 ;  /* 0x000000080d0c7825 */ /* 0x000fe200078e0006 */
[----:B------:R-:W-:-:S03]  /*0300*/  IADD3 R5, PT, PT, R0, UR6, RZ ;  /* 0x0000000600057c10 */ /* 0x000fc6000fffe0ff */
[--C-:B------:R-:W-:Y:S02]  /*0310*/  IMAD.WIDE.U32 R14, R15, 0x8, R6.reuse ;  /* 0x000000080f0e7825 */ /* 0x100fe400078e0006 */
[----:B------:R-:W4:Y:S02]  /*0320*/  LDG.E.64.CONSTANT R12, desc[UR4][R12.64] ;  /* 0x000000040c0c7981 */ /* 0x000f24000c1e9b00 */
[--C-:B------:R-:W-:Y:S02]  /*0330*/  IMAD.WIDE.U32 R4, R5, 0x8, R6.reuse ;  /* 0x0000000805047825 */ /* 0x100fe400078e0006 */
[----:B------:R-:W5:Y:S02]  /*0340*/  LDG.E.64.CONSTANT R14, desc[UR4][R14.64] ;  /* 0x000000040e0e7981 */ /* 0x000f64000c1e9b00 */
[----:B------:R-:W-:Y:S02]  /*0350*/  IMAD.WIDE R6, R0, 0x8, R6 ;  /* 0x0000000800067825 */ /* 0x000fe400078e0206 */
[----:B------:R-:W5:Y:S04]  /*0360*/  LDG.E.64.CONSTANT R4, desc[UR4][R4.64] ;  /* 0x0000000404047981 */ /* 0x000f68000c1e9b00 */
[----:B------:R-:W5:Y:S01]  /*0370*/  LDG.E.64.CONSTANT R6, desc[UR4][R6.64] ;  /* 0x0000000406067981 */ /* 0x000f62000c1e9b00 */
[----:B--2---:R-:W-:Y:S01]  /*0380*/  DADD R2, R2, R8 ;  /* 0x0000000002027229 */ /* 0x004fe20000000008 */
[----:B------:R-:W0:Y:S07]  /*0390*/  LDC.64 R8, c[0x0][0x380] ;  /* 0x0000e000ff087b82 */ /* 0x000e2e0000000a00 */
[----:B---3--:R-:W-:-:S08]  /*03a0*/  DADD R2, R2, R10 ;  /* 0x0000000002027229 */ /* 0x008fd0000000000a */
[----:B----4-:R-:W-:-:S08]  /*03b0*/  DADD R2, R2, R12 ;  /* 0x0000000002027229 */ /* 0x010fd0000000000c */
[----:B-----5:R-:W-:-:S08]  /*03c0*/  DADD R2, R2, R14 ;  /* 0x0000000002027229 */ /* 0x020fd0000000000e */
[----:B------:R-:W-:Y:S01]  /*03d0*/  DADD R2, R2, R4 ;  /* 0x0000000002027229 */ /* 0x000fe20000000004 */
[----:B0-----:R-:W-:-:S07]  /*03e0*/  IMAD.WIDE R4, R0, 0x8, R8 ;  /* 0x0000000800047825 */ /* 0x001fce00078e0208 */
[----:B------:R-:W-:-:S08]  /*03f0*/  DFMA R2, R6, -6, R2 ;  /* 0xc01800000602782b */ /* 0x000fd00000000002 */
[----:B------:R-:W-:-:S07]  /*0400*/  DMUL R2, R2, 0.5 ;  /* 0x3fe0000002027828 */ /* 0x000fce0000000000 */
[----:B------:R-:W-:Y:S01]  /*0410*/  STG.E.64 desc[UR4][R4.64], R2 ;  /* 0x0000000204007986 */ /* 0x000fe2000c101b04 */
[----:B------:R-:W-:Y:S05]  /*0420*/  EXIT ;  /* 0x000000000000794d */ /* 0x000fea0003800000 */
.L_x_5:
        /* <DEDUP_REMOVED lines=13> */
.L_x_11:


//--------------------- .text._Z13laplace3d_ldgPdS_4dim3S0_ --------------------------
	.section	.text._Z13laplace3d_ldgPdS_4dim3S0_,"ax",@progbits
	.align	128
        .global         _Z13laplace3d_ldgPdS_4dim3S0_
        .type           _Z13laplace3d_ldgPdS_4dim3S0_,@function
        .size           _Z13laplace3d_ldgPdS_4dim3S0_,(.L_x_12 - _Z13laplace3d_ldgPdS_4dim3S0_)
        .other          _Z13laplace3d_ldgPdS_4dim3S0_,@"STO_CUDA_ENTRY STV_DEFAULT"
_Z13laplace3d_ldgPdS_4dim3S0_:
.text._Z13laplace3d_ldgPdS_4dim3S0_:
        /* <DEDUP_REMOVED lines=41> */
[-C--:B------:R-:W-:Y:S01]  /*0290*/  IADD3 R12, PT, PT, R10, R13.reuse, RZ ;  /* 0x0000000d0a0c7210 */ /* 0x080fe20007ffe0ff */
[----:B---3--:R-:W-:Y:S01]  /*02a0*/  IMAD.WIDE R4, R5, 0x8, R8 ;  /* 0x0000000805047825 */ /* 0x008fe200078e0208 */
[----:B------:R-:W-:-:S03]  /*02b0*/  LEA R13, R2, R13, 0x1 ;  /* 0x0000000d020d7211 */ /* 0x000fc600078e08ff */
[----:B------:R-:W-:Y:S01]  /*02c0*/  IMAD.WIDE R6, R7, 0x8, R8 ;  /* 0x0000000807067825 */ /* 0x000fe200078e0208 */
[----:B------:R-:W-:Y:S01]  /*02d0*/  IADD3 R13, PT, PT, R10, R13, RZ ;  /* 0x0000000d0a0d7210 */ /* 0x000fe20007ffe0ff */
[----:B-1----:R-:W2:Y:S02]  /*02e0*/  LDG.E.64.CONSTANT R4, desc[UR4][R4.64] ;  /* 0x0000000404047981 */ /* 0x002ea4000c1e9b00 */
[----:B------:R-:W-:Y:S02]  /*02f0*/  IMAD R15, R0, R3, R12 ;  /* 0x00000003000f7224 */ /* 0x000fe400078e020c */
[----:B------:R-:W2:Y:S02]  /*0300*/  LDG.E.64.CONSTANT R6, desc[UR4][R6.64] ;  /* 0x0000000406067981 */ /* 0x000ea4000c1e9b00 */
[----:B------:R-:W-:-:S04]  /*0310*/  IMAD.WIDE R14, R15, 0x8, R8 ;  /* 0x000000080f0e7825 */ /* 0x000fc800078e0208 */
[CC--:B------:R-:W-:Y:S02]  /*0320*/  IMAD R13, R0.reuse, R3.reuse, R13 ;  /* 0x00000003000d7224 */ /* 0x0c0fe400078e020d */
[----:B------:R-:W-:Y:S01]  /*0330*/  IMAD R2, R11, R2, R10 ;  /* 0x000000020b027224 */ /* 0x000fe200078e020a */
[----:B------:R-:W3:Y:S01]  /*0340*/  LDG.E.64.CONSTANT R14, desc[UR4][R14.64] ;  /* 0x000000040e0e7981 */ /* 0x000ee2000c1e9b00 */
[----:B------:R-:W-:Y:S02]  /*0350*/  IMAD R10, R0, R3, -R3 ;  /* 0x00000003000a7224 */ /* 0x000fe400078e0a03 */
[----:B------:R-:W-:-:S03]  /*0360*/  IMAD.WIDE R12, R13, 0x8, R8 ;  /* 0x000000080d0c7825 */ /* 0x000fc600078e0208 */
[CC--:B------:R-:W-:Y:S02]  /*0370*/  IADD3 R19, PT, PT, R2.reuse, R10.reuse, RZ ;  /* 0x0000000a02137210 */ /* 0x0c0fe40007ffe0ff */
[----:B------:R-:W-:Y:S01]  /*0380*/  LEA R11, R3, R10, 0x1 ;  /* 0x0000000a030b7211 */ /* 0x000fe200078e08ff */
[----:B------:R-:W4:Y:S02]  /*0390*/  LDG.E.64.CONSTANT R12, desc[UR4][R12.64] ;  /* 0x000000040c0c7981 */ /* 0x000f24000c1e9b00 */
[----:B------:R-:W-:Y:S01]  /*03a0*/  IMAD.WIDE R18, R19, 0x8, R8 ;  /* 0x0000000813127825 */ /* 0x000fe200078e0208 */
[----:B------:R-:W-:-:S04]  /*03b0*/  IADD3 R17, PT, PT, R2, R11, RZ ;  /* 0x0000000b02117210 */ /* 0x000fc80007ffe0ff */
        /* <DEDUP_REMOVED lines=17> */
.L_x_6:
        /* <DEDUP_REMOVED lines=11> */
.L_x_12:


//--------------------- .text._Z16laplace3d_no_ldgPdS_4dim3S0_ --------------------------
	.section	.text._Z16laplace3d_no_ldgPdS_4dim3S0_,"ax",@progbits
	.align	128
        .global         _Z16laplace3d_no_ldgPdS_4dim3S0_
        .type           _Z16laplace3d_no_ldgPdS_4dim3S0_,@function
        .size           _Z16laplace3d_no_ldgPdS_4dim3S0_,(.L_x_13 - _Z16laplace3d_no_ldgPdS_4dim3S0_)
        .other          _Z16laplace3d_no_ldgPdS_4dim3S0_,@"STO_CUDA_ENTRY STV_DEFAULT"
_Z16laplace3d_no_ldgPdS_4dim3S0_:
.text._Z16laplace3d_no_ldgPdS_4dim3S0_:
        /* <DEDUP_REMOVED lines=44> */
[----:B-1----:R-:W2:Y:S02]  /*02c0*/  LDG.E.64 R4, desc[UR4][R4.64] ;  /* 0x0000000404047981 */ /* 0x002ea4000c1e1b00 */
[----:B------:R-:W-:Y:S02]  /*02d0*/  IMAD R13, R0, R3, R13 ;  /* 0x00000003000d7224 */ /* 0x000fe400078e020d */
[----:B------:R-:W2:Y:S02]  /*02e0*/  LDG.E.64 R6, desc[UR4][R6.64] ;  /* 0x0000000406067981 */ /* 0x000ea4000c1e1b00 */
[----:B------:R-:W-:Y:S01]  /*02f0*/  IMAD.WIDE R14, R13, 0x8, R8 ;  /* 0x000000080d0e7825 */ /* 0x000fe200078e0208 */
[----:B------:R-:W-:-:S03]  /*0300*/  LEA R13, R2, R13, 0x1 ;  /* 0x0000000d020d7211 */ /* 0x000fc600078e08ff */
[----:B------:R-:W-:Y:S02]  /*0310*/  IMAD R2, R11, R2, R10 ;  /* 0x000000020b027224 */ /* 0x000fe400078e020a */
[----:B------:R-:W3:Y:S01]  /*0320*/  LDG.E.64 R14, desc[UR4][R14.64] ;  /* 0x000000040e0e7981 */ /* 0x000ee2000c1e1b00 */
[----:B------:R-:W-:Y:S02]  /*0330*/  IMAD R11, R0, R3, -R3 ;  /* 0x00000003000b7224 */ /* 0x000fe400078e0a03 */
[----:B------:R-:W-:-:S03]  /*0340*/  IMAD.WIDE R12, R13, 0x8, R8 ;  /* 0x000000080d0c7825 */ /* 0x000fc600078e0208 */
[----:B------:R-:W-:-:S03]  /*0350*/  IADD3 R11, PT, PT, R2, R11, RZ ;  /* 0x0000000b020b7210 */ /* 0x000fc60007ffe0ff */
[----:B------:R-:W4:Y:S02]  /*0360*/  LDG.E.64 R12, desc[UR4][R12.64] ;  /* 0x000000040c0c7981 */ /* 0x000f24000c1e1b00 */
[----:B------:R-:W-:Y:S01]  /*0370*/  IMAD.WIDE R18, R11, 0x8, R8 ;  /* 0x000000080b127825 */ /* 0x000fe200078e0208 */
[----:B------:R-:W-:-:S04]  /*0380*/  LEA R17, R3, R11, 0x1 ;  /* 0x0000000b03117211 */ /* 0x000fc800078e08ff */
[----:B------:R-:W5:Y:S01]  /*0390*/  LDG.E.64 R10, desc[UR4][R18.64] ;  /* 0x00000004120a7981 */ /* 0x000f62000c1e1b00 */
[----:B------:R-:W-:-:S04]  /*03a0*/  IMAD.WIDE R8, R17, 0x8, R8 ;  /* 0x0000000811087825 */ /* 0x000fc800078e0208 */
[----:B------:R-:W-:Y:S02]  /*03b0*/  IMAD.WIDE R16, R3, 0x8, R18 ;  /* 0x0000000803107825 */ /* 0x000fe400078e0212 */
[----:B------:R-:W5:Y:S04]  /*03c0*/  LDG.E.64 R8, desc[UR4][R8.64] ;  /* 0x0000000408087981 */ /* 0x000f68000c1e1b00 */
[----:B------:R-:W5:Y:S01]  /*03d0*/  LDG.E.64 R16, desc[UR4][R16.64] ;  /* 0x0000000410107981 */ /* 0x000f62000c1e1b00 */
        /* <DEDUP_REMOVED lines=12> */
.L_x_7:
        /* <DEDUP_REMOVED lines=14> */
.L_x_13:


//--------------------- .nv.shared._Z15laplace3d_smem2PdS_4dim3S0_ --------------------------
	.section	.nv.shared._Z15laplace3d_smem2PdS_4dim3S0_,"aw",@nobits
	.sectionflags	@""
	.align	16
	.zero		1024


//--------------------- .nv.shared.reserved.0     --------------------------
	.section	.nv.shared.reserved.0,"aw",@nobits
	.weak		__nv_reservedSMEM_offset_0_alias
	.size		__nv_reservedSMEM_offset_0_alias, 0, 64
	.other		__nv_reservedSMEM_offset_0_alias,@"STO_CUDA_RESERVED_SHARED STV_DEFAULT"
__nv_reservedSMEM_offset_0_alias:
	.zero		0
	.zero		64


//--------------------- .nv.shared._Z14laplace3d_smemPdS_4dim3S0_ --------------------------
	.section	.nv.shared._Z14laplace3d_smemPdS_4dim3S0_,"aw",@nobits
	.sectionflags	@""
	.align	16
	.zero		1024


//--------------------- .nv.shared._Z24laplace3d_const_restrictPdPKd4dim3S2_ --------------------------
	.section	.nv.shared._Z24laplace3d_const_restrictPdPKd4dim3S2_,"aw",@nobits
	.sectionflags	@""
	.align	16
	.zero		1024


//--------------------- .nv.shared._Z27laplace3d_relative_indexingPdS_4dim3S0_ --------------------------
	.section	.nv.shared._Z27laplace3d_relative_indexingPdS_4dim3S0_,"aw",@nobits
	.sectionflags	@""
	.align	16
	.zero		1024


//--------------------- .nv.shared._Z13laplace3d_ldgPdS_4dim3S0_ --------------------------
	.section	.nv.shared._Z13laplace3d_ldgPdS_4dim3S0_,"aw",@nobits
	.sectionflags	@""
	.align	16
	.zero		1024


//--------------------- .nv.shared._Z16laplace3d_no_ldgPdS_4dim3S0_ --------------------------
	.section	.nv.shared._Z16laplace3d_no_ldgPdS_4dim3S0_,"aw",@nobits
	.sectionflags	@""
	.align	16
	.zero		1024


//--------------------- .nv.constant0._Z15laplace3d_smem2PdS_4dim3S0_ --------------------------
	.section	.nv.constant0._Z15laplace3d_smem2PdS_4dim3S0_,"a",@progbits
	.sectionflags	@""
	.align	4
.nv.constant0._Z15laplace3d_smem2PdS_4dim3S0_:
	.zero		936


//--------------------- .nv.constant0._Z14laplace3d_smemPdS_4dim3S0_ --------------------------
	.section	.nv.constant0._Z14laplace3d_smemPdS_4dim3S0_,"a",@progbits
	.sectionflags	@""
	.align	4
.nv.constant0._Z14laplace3d_smemPdS_4dim3S0_:
	.zero		936


//--------------------- .nv.constant0._Z24laplace3d_const_restrictPdPKd4dim3S2_ --------------------------
	.section	.nv.constant0._Z24laplace3d_const_restrictPdPKd4dim3S2_,"a",@progbits
	.sectionflags	@""
	.align	4
.nv.constant0._Z24laplace3d_const_restrictPdPKd4dim3S2_:
	.zero		936


//--------------------- .nv.constant0._Z27laplace3d_relative_indexingPdS_4dim3S0_ --------------------------
	.section	.nv.constant0._Z27laplace3d_relative_indexingPdS_4dim3S0_,"a",@progbits
	.sectionflags	@""
	.align	4
.nv.constant0._Z27laplace3d_relative_indexingPdS_4dim3S0_:
	.zero		936


//--------------------- .nv.constant0._Z13laplace3d_ldgPdS_4dim3S0_ --------------------------
	.section	.nv.constant0._Z13laplace3d_ldgPdS_4dim3S0_,"a",@progbits
	.sectionflags	@""
	.align	4
.nv.constant0._Z13laplace3d_ldgPdS_4dim3S0_:
	.zero		936


//--------------------- .nv.constant0._Z16laplace3d_no_ldgPdS_4dim3S0_ --------------------------
	.section	.nv.constant0._Z16laplace3d_no_ldgPdS_4dim3S0_,"a",@progbits
	.sectionflags	@""
	.align	4
.nv.constant0._Z16laplace3d_no_ldgPdS_4dim3S0_:
	.zero		936


//--------------------- SYMBOLS --------------------------

	.type		.nv.reservedSmem.offset0,@object
	.size		.nv.reservedSmem.offset0,0x4
	.type		.nv.reservedSmem.cap,@object
	.size		.nv.reservedSmem.cap,0x4
